	.target	sm_100a

	.elftype	@"ET_EXEC"


//--------------------- .note.nv.tkinfo           --------------------------
	.section	.note.nv.tkinfo,"",@"SHT_NOTE"
	.sectionflags	@"SHF_NOTE_NV_TKINFO"
	.tkinfo
        /*0018*/ 	.word	0x00000002
        /*0030*/ 	.string	""
        /*0030*/ 	.string	"ptxas"
        /*0030*/ 	.string	"Cuda compilation tools, release 13.0, V13.0.88"
        /*0030*/ 	.string	"Build cuda_13.0.r13.0/compiler.36424714_0"
        /*0030*/ 	.string	"-arch sm_100a -m 64 "



//--------------------- .note.nv.cuinfo           --------------------------
	.section	.note.nv.cuinfo,"",@"SHT_NOTE"
	.sectionflags	@"SHF_NOTE_NV_CUINFO"
        /*0018*/ 	.short	0x0002
        /*001a*/ 	.short	0x0064
        /*001c*/ 	.short	0x0082
	.zero		2


//--------------------- .nv.info                  --------------------------
	.section	.nv.info,"",@"SHT_CUDA_INFO"
	.align	4


	//----- nvinfo : EIATTR_REGCOUNT
	.align		4
        /*0000*/ 	.byte	0x04, 0x2f
        /*0002*/ 	.short	(.L_19 - .L_18)
	.align		4
.L_18:
        /*0004*/ 	.word	index@(_ZN7cutlass13device_kernelINS_4conv6kernel13ConvUniversalINS1_16ConvProblemShapeILNS1_8OperatorE1ELi3EEENS1_10collective14CollectiveConvINS1_47MainloopSm100TmaUmmaWarpSpecializedImplicitGemmILS5_1ELi36ELi3ELi1ELi2EN4cute5tupleIJNSA_1CILi2EEENSC_ILi1EEESE_EEEEENSB_IJNSC_ILi128EEENSC_ILi64EEENSB_IJSI_EEEEEENS_12float_e4m3_tESL_NSA_8TiledMMAINSA_8MMA_AtomIJNSA_10MMA_TraitsINSA_25SM100_MMA_F8F6F4_2x1SM_SSEJSL_SL_fSH_SI_NSA_17integral_constantINSA_4UMMA5MajorELSS_0EEENSQ_ISS_LSS_1EEENSQ_INSR_7ScaleInELSV_0EEESW_EEEEEENSA_6LayoutINSB_IJSE_SE_SE_EEENSB_IJNSC_ILi0EEES11_S11_EEEEENSB_IJNSA_10UnderscoreES14_S14_EEEEENS7_6detail27Sm100ImplicitGemmTileTraitsINSA_25SM100_TMA_2SM_LOAD_IM2COLENSA_14ComposedLayoutINSA_7SwizzleILi2ELi4ELi3EEENSA_18smem_ptr_flag_bitsILi8EEENSZ_INSB_IJNSC_ILi8EEESI_EEENSB_IJSI_SE_EEEEEEEvEENS18_INSA_18SM100_TMA_2SM_LOADENS1A_INS1B_ILi1ELi4ELi3EEES1E_NSZ_INSB_IJNSC_ILi32EEES1F_EEENSB_IJSE_S1N_EEEEEEEvEEEENS_8epilogue10collective18CollectiveEpilogueINS1U_23Sm100TmaWarpSpecializedILi1ELi1ELi32ELb0ELb0EEEJNSB_IJSI_SI_SJ_EEENSB_IJNSZ_ISI_SE_EES20_EEESL_NSB_IJNSB_IJllllEEESE_S11_EEESL_S23_NS1U_6fusion15FusionCallbacksIS1Y_NS24_17LinearCombinationISL_fSL_fLNS_15FloatRoundStyleE2EEES1Z_S21_JEEENSA_5SM1004TMEM4LOAD26SM100_TMEM_LOAD_32dp32b32xENSA_20SM90_TMA_LOAD_IM2COLES1J_NSA_39AutoVectorizingCopyWithAssumedAlignmentILi128EEENSA_21SM90_TMA_STORE_IM2COLES1J_S2G_S2G_EEEvvEEEEvNT_6ParamsE)
        /*0008*/ 	.word	0x0000005b


	//----- nvinfo : EIATTR_FRAME_SIZE
	.align		4
.L_19:
        /*000c*/ 	.byte	0x04, 0x11
        /*000e*/ 	.short	(.L_21 - .L_20)
	.align		4
.L_20:
        /*0010*/ 	.word	index@($__internal_2_$__cuda_sm10x_tcgen05_guardrail_trap_unallocated_columns_being_dealloced)
        /*0014*/ 	.word	0x00000008


	//----- nvinfo : EIATTR_FRAME_SIZE
	.align		4
.L_21:
        /*0018*/ 	.byte	0x04, 0x11
        /*001a*/ 	.short	(.L_23 - .L_22)
	.align		4
.L_22:
        /*001c*/ 	.word	index@($__internal_1_$__cuda_sm10x_tcgen05_guardrail_trap_phase_invalid_during_alloc)
        /*0020*/ 	.word	0x00000008


	//----- nvinfo : EIATTR_FRAME_SIZE
	.align		4
.L_23:
        /*0024*/ 	.byte	0x04, 0x11
        /*0026*/ 	.short	(.L_25 - .L_24)
	.align		4
.L_24:
        /*0028*/ 	.word	index@($__internal_0_$__cuda_sm10x_tcgen05_guardrail_trap_col_being_dealloced_not_returned_by_alloc)
        /*002c*/ 	.word	0x00000008


	//----- nvinfo : EIATTR_FRAME_SIZE
	.align		4
.L_25:
        /*0030*/ 	.byte	0x04, 0x11
        /*0032*/ 	.short	(.L_27 - .L_26)
	.align		4
.L_26:
        /*0034*/ 	.word	index@(_ZN7cutlass13device_kernelINS_4conv6kernel13ConvUniversalINS1_16ConvProblemShapeILNS1_8OperatorE1ELi3EEENS1_10collective14CollectiveConvINS1_47MainloopSm100TmaUmmaWarpSpecializedImplicitGemmILS5_1ELi36ELi3ELi1ELi2EN4cute5tupleIJNSA_1CILi2EEENSC_ILi1EEESE_EEEEENSB_IJNSC_ILi128EEENSC_ILi64EEENSB_IJSI_EEEEEENS_12float_e4m3_tESL_NSA_8TiledMMAINSA_8MMA_AtomIJNSA_10MMA_TraitsINSA_25SM100_MMA_F8F6F4_2x1SM_SSEJSL_SL_fSH_SI_NSA_17integral_constantINSA_4UMMA5MajorELSS_0EEENSQ_ISS_LSS_1EEENSQ_INSR_7ScaleInELSV_0EEESW_EEEEEENSA_6LayoutINSB_IJSE_SE_SE_EEENSB_IJNSC_ILi0EEES11_S11_EEEEENSB_IJNSA_10UnderscoreES14_S14_EEEEENS7_6detail27Sm100ImplicitGemmTileTraitsINSA_25SM100_TMA_2SM_LOAD_IM2COLENSA_14ComposedLayoutINSA_7SwizzleILi2ELi4ELi3EEENSA_18smem_ptr_flag_bitsILi8EEENSZ_INSB_IJNSC_ILi8EEESI_EEENSB_IJSI_SE_EEEEEEEvEENS18_INSA_18SM100_TMA_2SM_LOADENS1A_INS1B_ILi1ELi4ELi3EEES1E_NSZ_INSB_IJNSC_ILi32EEES1F_EEENSB_IJSE_S1N_EEEEEEEvEEEENS_8epilogue10collective18CollectiveEpilogueINS1U_23Sm100TmaWarpSpecializedILi1ELi1ELi32ELb0ELb0EEEJNSB_IJSI_SI_SJ_EEENSB_IJNSZ_ISI_SE_EES20_EEESL_NSB_IJNSB_IJllllEEESE_S11_EEESL_S23_NS1U_6fusion15FusionCallbacksIS1Y_NS24_17LinearCombinationISL_fSL_fLNS_15FloatRoundStyleE2EEES1Z_S21_JEEENSA_5SM1004TMEM4LOAD26SM100_TMEM_LOAD_32dp32b32xENSA_20SM90_TMA_LOAD_IM2COLES1J_NSA_39AutoVectorizingCopyWithAssumedAlignmentILi128EEENSA_21SM90_TMA_STORE_IM2COLES1J_S2G_S2G_EEEvvEEEEvNT_6ParamsE)
        /*0038*/ 	.word	0x00000008


	//----- nvinfo : EIATTR_MIN_STACK_SIZE
	.align		4
.L_27:
        /*003c*/ 	.byte	0x04, 0x12
        /*003e*/ 	.short	(.L_29 - .L_28)
	.align		4
.L_28:
        /*0040*/ 	.word	index@(_ZN7cutlass13device_kernelINS_4conv6kernel13ConvUniversalINS1_16ConvProblemShapeILNS1_8OperatorE1ELi3EEENS1_10collective14CollectiveConvINS1_47MainloopSm100TmaUmmaWarpSpecializedImplicitGemmILS5_1ELi36ELi3ELi1ELi2EN4cute5tupleIJNSA_1CILi2EEENSC_ILi1EEESE_EEEEENSB_IJNSC_ILi128EEENSC_ILi64EEENSB_IJSI_EEEEEENS_12float_e4m3_tESL_NSA_8TiledMMAINSA_8MMA_AtomIJNSA_10MMA_TraitsINSA_25SM100_MMA_F8F6F4_2x1SM_SSEJSL_SL_fSH_SI_NSA_17integral_constantINSA_4UMMA5MajorELSS_0EEENSQ_ISS_LSS_1EEENSQ_INSR_7ScaleInELSV_0EEESW_EEEEEENSA_6LayoutINSB_IJSE_SE_SE_EEENSB_IJNSC_ILi0EEES11_S11_EEEEENSB_IJNSA_10UnderscoreES14_S14_EEEEENS7_6detail27Sm100ImplicitGemmTileTraitsINSA_25SM100_TMA_2SM_LOAD_IM2COLENSA_14ComposedLayoutINSA_7SwizzleILi2ELi4ELi3EEENSA_18smem_ptr_flag_bitsILi8EEENSZ_INSB_IJNSC_ILi8EEESI_EEENSB_IJSI_SE_EEEEEEEvEENS18_INSA_18SM100_TMA_2SM_LOADENS1A_INS1B_ILi1ELi4ELi3EEES1E_NSZ_INSB_IJNSC_ILi32EEES1F_EEENSB_IJSE_S1N_EEEEEEEvEEEENS_8epilogue10collective18CollectiveEpilogueINS1U_23Sm100TmaWarpSpecializedILi1ELi1ELi32ELb0ELb0EEEJNSB_IJSI_SI_SJ_EEENSB_IJNSZ_ISI_SE_EES20_EEESL_NSB_IJNSB_IJllllEEESE_S11_EEESL_S23_NS1U_6fusion15FusionCallbacksIS1Y_NS24_17LinearCombinationISL_fSL_fLNS_15FloatRoundStyleE2EEES1Z_S21_JEEENSA_5SM1004TMEM4LOAD26SM100_TMEM_LOAD_32dp32b32xENSA_20SM90_TMA_LOAD_IM2COLES1J_NSA_39AutoVectorizingCopyWithAssumedAlignmentILi128EEENSA_21SM90_TMA_STORE_IM2COLES1J_S2G_S2G_EEEvvEEEEvNT_6ParamsE)
        /*0044*/ 	.word	0x00000008
.L_29:


//--------------------- .nv.compat                --------------------------
	.section	.nv.compat,"",@"SHT_CUDA_COMPAT_INFO"
	.align	4
        /*0000*/ 	.byte	0x02, 0x09, 0x01, 0x00, 0x02, 0x02, 0x02, 0x00, 0x02, 0x05, 0x05, 0x00, 0x03, 0x07, 0x01, 0x01
        /*0010*/ 	.byte	0x02, 0x03, 0x01, 0x00, 0x02, 0x06, 0x01, 0x00, 0x04, 0x0b, 0x08, 0x00, 0x09, 0x00, 0x00, 0x00
        /*0020*/ 	.byte	0x00, 0x00, 0x00, 0x00


//--------------------- .nv.info._ZN7cutlass13device_kernelINS_4conv6kernel13ConvUniversalINS1_16ConvProblemShapeILNS1_8OperatorE1ELi3EEENS1_10collective14CollectiveConvINS1_47MainloopSm100TmaUmmaWarpSpecializedImplicitGemmILS5_1ELi36ELi3ELi1ELi2EN4cute5tupleIJNSA_1CILi2EEENSC_ILi1EEESE_EEEEENSB_IJNSC_ILi128EEENSC_ILi64EEENSB_IJSI_EEEEEENS_12float_e4m3_tESL_NSA_8TiledMMAINSA_8MMA_AtomIJNSA_10MMA_TraitsINSA_25SM100_MMA_F8F6F4_2x1SM_SSEJSL_SL_fSH_SI_NSA_17integral_constantINSA_4UMMA5MajorELSS_0EEENSQ_ISS_LSS_1EEENSQ_INSR_7ScaleInELSV_0EEESW_EEEEEENSA_6LayoutINSB_IJSE_SE_SE_EEENSB_IJNSC_ILi0EEES11_S11_EEEEENSB_IJNSA_10UnderscoreES14_S14_EEEEENS7_6detail27Sm100ImplicitGemmTileTraitsINSA_25SM100_TMA_2SM_LOAD_IM2COLENSA_14ComposedLayoutINSA_7SwizzleILi2ELi4ELi3EEENSA_18smem_ptr_flag_bitsILi8EEENSZ_INSB_IJNSC_ILi8EEESI_EEENSB_IJSI_SE_EEEEEEEvEENS18_INSA_18SM100_TMA_2SM_LOADENS1A_INS1B_ILi1ELi4ELi3EEES1E_NSZ_INSB_IJNSC_ILi32EEES1F_EEENSB_IJSE_S1N_EEEEEEEvEEEENS_8epilogue10collective18CollectiveEpilogueINS1U_23Sm100TmaWarpSpecializedILi1ELi1ELi32ELb0ELb0EEEJNSB_IJSI_SI_SJ_EEENSB_IJNSZ_ISI_SE_EES20_EEESL_NSB_IJNSB_IJllllEEESE_S11_EEESL_S23_NS1U_6fusion15FusionCallbacksIS1Y_NS24_17LinearCombinationISL_fSL_fLNS_15FloatRoundStyleE2EEES1Z_S21_JEEENSA_5SM1004TMEM4LOAD26SM100_TMEM_LOAD_32dp32b32xENSA_20SM90_TMA_LOAD_IM2COLES1J_NSA_39AutoVectorizingCopyWithAssumedAlignmentILi128EEENSA_21SM90_TMA_STORE_IM2COLES1J_S2G_S2G_EEEvvEEEEvNT_6ParamsE --------------------------
	.section	.nv.info._ZN7cutlass13device_kernelINS_4conv6kernel13ConvUniversalINS1_16ConvProblemShapeILNS1_8OperatorE1ELi3EEENS1_10collective14CollectiveConvINS1_47MainloopSm100TmaUmmaWarpSpecializedImplicitGemmILS5_1ELi36ELi3ELi1ELi2EN4cute5tupleIJNSA_1CILi2EEENSC_ILi1EEESE_EEEEENSB_IJNSC_ILi128EEENSC_ILi64EEENSB_IJSI_EEEEEENS_12float_e4m3_tESL_NSA_8TiledMMAINSA_8MMA_AtomIJNSA_10MMA_TraitsINSA_25SM100_MMA_F8F6F4_2x1SM_SSEJSL_SL_fSH_SI_NSA_17integral_constantINSA_4UMMA5MajorELSS_0EEENSQ_ISS_LSS_1EEENSQ_INSR_7ScaleInELSV_0EEESW_EEEEEENSA_6LayoutINSB_IJSE_SE_SE_EEENSB_IJNSC_ILi0EEES11_S11_EEEEENSB_IJNSA_10UnderscoreES14_S14_EEEEENS7_6detail27Sm100ImplicitGemmTileTraitsINSA_25SM100_TMA_2SM_LOAD_IM2COLENSA_14ComposedLayoutINSA_7SwizzleILi2ELi4ELi3EEENSA_18smem_ptr_flag_bitsILi8EEENSZ_INSB_IJNSC_ILi8EEESI_EEENSB_IJSI_SE_EEEEEEEvEENS18_INSA_18SM100_TMA_2SM_LOADENS1A_INS1B_ILi1ELi4ELi3EEES1E_NSZ_INSB_IJNSC_ILi32EEES1F_EEENSB_IJSE_S1N_EEEEEEEvEEEENS_8epilogue10collective18CollectiveEpilogueINS1U_23Sm100TmaWarpSpecializedILi1ELi1ELi32ELb0ELb0EEEJNSB_IJSI_SI_SJ_EEENSB_IJNSZ_ISI_SE_EES20_EEESL_NSB_IJNSB_IJllllEEESE_S11_EEESL_S23_NS1U_6fusion15FusionCallbacksIS1Y_NS24_17LinearCombinationISL_fSL_fLNS_15FloatRoundStyleE2EEES1Z_S21_JEEENSA_5SM1004TMEM4LOAD26SM100_TMEM_LOAD_32dp32b32xENSA_20SM90_TMA_LOAD_IM2COLES1J_NSA_39AutoVectorizingCopyWithAssumedAlignmentILi128EEENSA_21SM90_TMA_STORE_IM2COLES1J_S2G_S2G_EEEvvEEEEvNT_6ParamsE,"",@"SHT_CUDA_INFO"
	.sectionflags	@""
	.align	4


	//----- nvinfo : EIATTR_CUDA_API_VERSION
	.align		4
        /*0000*/ 	.byte	0x04, 0x37
        /*0002*/ 	.short	(.L_31 - .L_30)
.L_30:
        /*0004*/ 	.word	0x00000082


	//----- nvinfo : EIATTR_KPARAM_INFO
	.align		4
.L_31:
        /*0008*/ 	.byte	0x04, 0x17
        /*000a*/ 	.short	(.L_33 - .L_32)
.L_32:
        /*000c*/ 	.word	0x00000000
        /*0010*/ 	.short	0x0000
        /*0012*/ 	.short	0x0000
        /*0014*/ 	.byte	0x00, 0xf0, 0x01, 0x24


	//----- nvinfo : EIATTR_AT_ENTRY_FRAGMENTS
	.align		4
.L_33:
        /*0018*/ 	.byte	0x04, 0x4f
        /*001a*/ 	.short	(.L_35 - .L_34)


	//   ....[0]....
.L_34:
        /*001c*/ 	.word	0x00000007


	//----- nvinfo : EIATTR_RESERVED_SMEM_USED
	.align		4
.L_35:
        /*0020*/ 	.byte	0x01, 0x41
	.zero		2


	//----- nvinfo : EIATTR_SPARSE_MMA_MASK
	.align		4
        /*0024*/ 	.byte	0x03, 0x50
        /*0026*/ 	.short	0x0000


	//----- nvinfo : EIATTR_TCGEN05_2CTA_USED
	.align		4
        /*0028*/ 	.byte	0x01, 0x52
	.zero		2


	//----- nvinfo : EIATTR_MAXREG_COUNT
	.align		4
        /*002c*/ 	.byte	0x03, 0x1b
        /*002e*/ 	.short	0x00ff


	//----- nvinfo : EIATTR_NUM_BARRIERS
	.align		4
        /*0030*/ 	.byte	0x02, 0x4c
        /*0032*/ 	.byte	0x07
	.zero		1


	//----- nvinfo : EIATTR_EXTERNS
	.align		4
        /*0034*/ 	.byte	0x04, 0x0f
        /*0036*/ 	.short	(.L_37 - .L_36)


	//   ....[0]....
	.align		4
.L_36:
        /*0038*/ 	.word	index@(__assertfail)


	//----- nvinfo : EIATTR_MERCURY_ISA_VERSION
	.align		4
.L_37:
        /*003c*/ 	.byte	0x03, 0x5f
        /*003e*/ 	.short	0x0101


	//----- nvinfo : EIATTR_INT_WARP_WIDE_INSTR_OFFSETS
	.align		4
        /*0040*/ 	.byte	0x04, 0x31
        /*0042*/ 	.short	(.L_39 - .L_38)


	//   ....[0]....
.L_38:
        /*0044*/ 	.word	0x00001020


	//   ....[1]....
        /*0048*/ 	.word	0x000010d0


	//   ....[2]....
        /*004c*/ 	.word	0x00005ac0


	//   ....[3]....
        /*0050*/ 	.word	0x00005ae0


	//   ....[4]....
        /*0054*/ 	.word	0x00005b10


	//   ....[5]....
        /*0058*/ 	.word	0x00006680


	//   ....[6]....
        /*005c*/ 	.word	0x000068f0


	//----- nvinfo : EIATTR_COOP_GROUP_MASK_REGIDS
	.align		4
.L_39:
        /*0060*/ 	.byte	0x04, 0x29
        /*0062*/ 	.short	(.L_41 - .L_40)


	//   ....[0]....
.L_40:
        /*0064*/ 	.word	0xffffffff


	//   ....[1]....
        /*0068*/ 	.word	0xffffffff


	//   ....[2]....
        /*006c*/ 	.word	0xffffffff


	//   ....[3]....
        /*0070*/ 	.word	0xffffffff


	//   ....[4]....
        /*0074*/ 	.word	0xffffffff


	//   ....[5]....
        /*0078*/ 	.word	0xffffffff


	//   ....[6]....
        /*007c*/ 	.word	0xffffffff


	//   ....[7]....
        /*0080*/ 	.word	0xffffffff


	//   ....[8]....
        /*0084*/ 	.word	0xffffffff


	//   ....[9]....
        /*0088*/ 	.word	0xffffffff


	//   ....[10]....
        /*008c*/ 	.word	0xffffffff


	//   ....[11]....
        /*0090*/ 	.word	0xffffffff


	//   ....[12]....
        /*0094*/ 	.word	0xffffffff


	//----- nvinfo : EIATTR_COOP_GROUP_INSTR_OFFSETS
	.align		4
.L_41:
        /*0098*/ 	.byte	0x04, 0x28
        /*009a*/ 	.short	(.L_43 - .L_42)


	//   ....[0]....
.L_42:
        /*009c*/ 	.word	0x000000d0


	//   ....[1]....
        /*00a0*/ 	.word	0x00000540


	//   ....[2]....
        /*00a4*/ 	.word	0x00000b10


	//   ....[3]....
        /*00a8*/ 	.word	0x00000c50


	//   ....[4]....
        /*00ac*/ 	.word	0x00000d50


	//   ....[5]....
        /*00b0*/ 	.word	0x00000ea0


	//   ....[6]....
        /*00b4*/ 	.word	0x00001140


	//   ....[7]....
        /*00b8*/ 	.word	0x00002a50


	//   ....[8]....
        /*00bc*/ 	.word	0x00004a90


	//   ....[9]....
        /*00c0*/ 	.word	0x00004f60


	//   ....[10]....
        /*00c4*/ 	.word	0x00004f90


	//   ....[11]....
        /*00c8*/ 	.word	0x000059d0


	//   ....[12]....
        /*00cc*/ 	.word	0x00005be0


	//----- nvinfo : EIATTR_VRC_CTA_INIT_COUNT
	.align		4
.L_43:
        /*00d0*/ 	.byte	0x02, 0x4a
        /*00d2*/ 	.byte	0x80
	.zero		1


	//----- nvinfo : EIATTR_SYSCALL_OFFSETS
	.align		4
        /*00d4*/ 	.byte	0x04, 0x46
        /*00d6*/ 	.short	(.L_45 - .L_44)


	//   ....[0]....
.L_44:
        /*00d8*/ 	.word	0x00007460


	//   ....[1]....
        /*00dc*/ 	.word	0x000075a0


	//   ....[2]....
        /*00e0*/ 	.word	0x00007cf0


	//----- nvinfo : EIATTR_MBARRIER_INSTR_OFFSETS
	.align		4
.L_45:
        /*00e4*/ 	.byte	0x04, 0x39
        /*00e6*/ 	.short	(.L_47 - .L_46)


	//   ....[0]....
.L_46:
        /*00e8*/ 	.word	0x00000670
        /*00ec*/ 	.word	0x000000ff
        /*00f0*/ 	.word	0x00000000
        /*00f4*/ 	.short	0x0100
        /*00f6*/ 	.byte	0x04
	.zero		1


	//   ....[1]....
        /*00f8*/ 	.word	0x00000680
        /*00fc*/ 	.word	0x000000ff
        /*0100*/ 	.word	0x00000120
        /*0104*/ 	.short	0x0100
        /*0106*/ 	.byte	0x04
	.zero		1


	//   ....[2]....
        /*0108*/ 	.word	0x00000690
        /*010c*/ 	.word	0x000000ff
        /*0110*/ 	.word	0x00000008
        /*0114*/ 	.short	0x0100
        /*0116*/ 	.byte	0x04
	.zero		1


	//   ....[3]....
        /*0118*/ 	.word	0x000006a0
        /*011c*/ 	.word	0x000000ff
        /*0120*/ 	.word	0x00000128
        /*0124*/ 	.short	0x0100
        /*0126*/ 	.byte	0x04
	.zero		1


	//   ....[4]....
        /*0128*/ 	.word	0x000006b0
        /*012c*/ 	.word	0x000000ff
        /*0130*/ 	.word	0x00000010
        /*0134*/ 	.short	0x0100
        /*0136*/ 	.byte	0x04
	.zero		1


	//   ....[5]....
        /*0138*/ 	.word	0x000006c0
        /*013c*/ 	.word	0x000000ff
        /*0140*/ 	.word	0x00000130
        /*0144*/ 	.short	0x0100
        /*0146*/ 	.byte	0x04
	.zero		1


	//   ....[6]....
        /*0148*/ 	.word	0x000006d0
        /*014c*/ 	.word	0x000000ff
        /*0150*/ 	.word	0x00000018
        /*0154*/ 	.short	0x0100
        /*0156*/ 	.byte	0x04
	.zero		1


	//   ....[7]....
        /*0158*/ 	.word	0x000006e0
        /*015c*/ 	.word	0x000000ff
        /*0160*/ 	.word	0x00000138
        /*0164*/ 	.short	0x0100
        /*0166*/ 	.byte	0x04
	.zero		1


	//   ....[8]....
        /*0168*/ 	.word	0x000006f0
        /*016c*/ 	.word	0x000000ff
        /*0170*/ 	.word	0x00000020
        /*0174*/ 	.short	0x0100
        /*0176*/ 	.byte	0x04
	.zero		1


	//   ....[9]....
        /*0178*/ 	.word	0x00000700
        /*017c*/ 	.word	0x000000ff
        /*0180*/ 	.word	0x00000140
        /*0184*/ 	.short	0x0100
        /*0186*/ 	.byte	0x04
	.zero		1


	//   ....[10]....
        /*0188*/ 	.word	0x00000710
        /*018c*/ 	.word	0x000000ff
        /*0190*/ 	.word	0x00000028
        /*0194*/ 	.short	0x0100
        /*0196*/ 	.byte	0x04
	.zero		1


	//   ....[11]....
        /*0198*/ 	.word	0x00000720
        /*019c*/ 	.word	0x000000ff
        /*01a0*/ 	.word	0x00000148
        /*01a4*/ 	.short	0x0100
        /*01a6*/ 	.byte	0x04
	.zero		1


	//   ....[12]....
        /*01a8*/ 	.word	0x00000730
        /*01ac*/ 	.word	0x000000ff
        /*01b0*/ 	.word	0x00000030
        /*01b4*/ 	.short	0x0100
        /*01b6*/ 	.byte	0x04
	.zero		1


	//   ....[13]....
        /*01b8*/ 	.word	0x00000740
        /*01bc*/ 	.word	0x000000ff
        /*01c0*/ 	.word	0x00000150
        /*01c4*/ 	.short	0x0100
        /*01c6*/ 	.byte	0x04
	.zero		1


	//   ....[14]....
        /*01c8*/ 	.word	0x00000750
        /*01cc*/ 	.word	0x000000ff
        /*01d0*/ 	.word	0x00000038
        /*01d4*/ 	.short	0x0100
        /*01d6*/ 	.byte	0x04
	.zero		1


	//   ....[15]....
        /*01d8*/ 	.word	0x00000760
        /*01dc*/ 	.word	0x000000ff
        /*01e0*/ 	.word	0x00000158
        /*01e4*/ 	.short	0x0100
        /*01e6*/ 	.byte	0x04
	.zero		1


	//   ....[16]....
        /*01e8*/ 	.word	0x00000770
        /*01ec*/ 	.word	0x000000ff
        /*01f0*/ 	.word	0x00000040
        /*01f4*/ 	.short	0x0100
        /*01f6*/ 	.byte	0x04
	.zero		1


	//   ....[17]....
        /*01f8*/ 	.word	0x00000780
        /*01fc*/ 	.word	0x000000ff
        /*0200*/ 	.word	0x00000160
        /*0204*/ 	.short	0x0100
        /*0206*/ 	.byte	0x04
	.zero		1


	//   ....[18]....
        /*0208*/ 	.word	0x00000790
        /*020c*/ 	.word	0x000000ff
        /*0210*/ 	.word	0x00000048
        /*0214*/ 	.short	0x0100
        /*0216*/ 	.byte	0x04
	.zero		1


	//   ....[19]....
        /*0218*/ 	.word	0x000007a0
        /*021c*/ 	.word	0x000000ff
        /*0220*/ 	.word	0x00000168
        /*0224*/ 	.short	0x0100
        /*0226*/ 	.byte	0x04
	.zero		1


	//   ....[20]....
        /*0228*/ 	.word	0x000007b0
        /*022c*/ 	.word	0x000000ff
        /*0230*/ 	.word	0x00000050
        /*0234*/ 	.short	0x0100
        /*0236*/ 	.byte	0x04
	.zero		1


	//   ....[21]....
        /*0238*/ 	.word	0x000007c0
        /*023c*/ 	.word	0x000000ff
        /*0240*/ 	.word	0x00000170
        /*0244*/ 	.short	0x0100
        /*0246*/ 	.byte	0x04
	.zero		1


	//   ....[22]....
        /*0248*/ 	.word	0x000007d0
        /*024c*/ 	.word	0x000000ff
        /*0250*/ 	.word	0x00000058
        /*0254*/ 	.short	0x0100
        /*0256*/ 	.byte	0x04
	.zero		1


	//   ....[23]....
        /*0258*/ 	.word	0x000007e0
        /*025c*/ 	.word	0x000000ff
        /*0260*/ 	.word	0x00000178
        /*0264*/ 	.short	0x0100
        /*0266*/ 	.byte	0x04
	.zero		1


	//   ....[24]....
        /*0268*/ 	.word	0x000007f0
        /*026c*/ 	.word	0x000000ff
        /*0270*/ 	.word	0x00000060
        /*0274*/ 	.short	0x0100
        /*0276*/ 	.byte	0x04
	.zero		1


	//   ....[25]....
        /*0278*/ 	.word	0x00000800
        /*027c*/ 	.word	0x000000ff
        /*0280*/ 	.word	0x00000180
        /*0284*/ 	.short	0x0100
        /*0286*/ 	.byte	0x04
	.zero		1


	//   ....[26]....
        /*0288*/ 	.word	0x00000810
        /*028c*/ 	.word	0x000000ff
        /*0290*/ 	.word	0x00000068
        /*0294*/ 	.short	0x0100
        /*0296*/ 	.byte	0x04
	.zero		1


	//   ....[27]....
        /*0298*/ 	.word	0x00000820
        /*029c*/ 	.word	0x000000ff
        /*02a0*/ 	.word	0x00000188
        /*02a4*/ 	.short	0x0100
        /*02a6*/ 	.byte	0x04
	.zero		1


	//   ....[28]....
        /*02a8*/ 	.word	0x00000830
        /*02ac*/ 	.word	0x000000ff
        /*02b0*/ 	.word	0x00000070
        /*02b4*/ 	.short	0x0100
        /*02b6*/ 	.byte	0x04
	.zero		1


	//   ....[29]....
        /*02b8*/ 	.word	0x00000840
        /*02bc*/ 	.word	0x000000ff
        /*02c0*/ 	.word	0x00000190
        /*02c4*/ 	.short	0x0100
        /*02c6*/ 	.byte	0x04
	.zero		1


	//   ....[30]....
        /*02c8*/ 	.word	0x00000850
        /*02cc*/ 	.word	0x000000ff
        /*02d0*/ 	.word	0x00000078
        /*02d4*/ 	.short	0x0100
        /*02d6*/ 	.byte	0x04
	.zero		1


	//   ....[31]....
        /*02d8*/ 	.word	0x00000860
        /*02dc*/ 	.word	0x000000ff
        /*02e0*/ 	.word	0x00000198
        /*02e4*/ 	.short	0x0100
        /*02e6*/ 	.byte	0x04
	.zero		1


	//   ....[32]....
        /*02e8*/ 	.word	0x00000870
        /*02ec*/ 	.word	0x000000ff
        /*02f0*/ 	.word	0x00000080
        /*02f4*/ 	.short	0x0100
        /*02f6*/ 	.byte	0x04
	.zero		1


	//   ....[33]....
        /*02f8*/ 	.word	0x00000880
        /*02fc*/ 	.word	0x000000ff
        /*0300*/ 	.word	0x000001a0
        /*0304*/ 	.short	0x0100
        /*0306*/ 	.byte	0x04
	.zero		1


	//   ....[34]....
        /*0308*/ 	.word	0x00000890
        /*030c*/ 	.word	0x000000ff
        /*0310*/ 	.word	0x00000088
        /*0314*/ 	.short	0x0100
        /*0316*/ 	.byte	0x04
	.zero		1


	//   ....[35]....
        /*0318*/ 	.word	0x000008a0
        /*031c*/ 	.word	0x000000ff
        /*0320*/ 	.word	0x000001a8
        /*0324*/ 	.short	0x0100
        /*0326*/ 	.byte	0x04
	.zero		1


	//   ....[36]....
        /*0328*/ 	.word	0x000008b0
        /*032c*/ 	.word	0x000000ff
        /*0330*/ 	.word	0x00000090
        /*0334*/ 	.short	0x0100
        /*0336*/ 	.byte	0x04
	.zero		1


	//   ....[37]....
        /*0338*/ 	.word	0x000008c0
        /*033c*/ 	.word	0x000000ff
        /*0340*/ 	.word	0x000001b0
        /*0344*/ 	.short	0x0100
        /*0346*/ 	.byte	0x04
	.zero		1


	//   ....[38]....
        /*0348*/ 	.word	0x000008d0
        /*034c*/ 	.word	0x000000ff
        /*0350*/ 	.word	0x00000098
        /*0354*/ 	.short	0x0100
        /*0356*/ 	.byte	0x04
	.zero		1


	//   ....[39]....
        /*0358*/ 	.word	0x000008e0
        /*035c*/ 	.word	0x000000ff
        /*0360*/ 	.word	0x000001b8
        /*0364*/ 	.short	0x0100
        /*0366*/ 	.byte	0x04
	.zero		1


	//   ....[40]....
        /*0368*/ 	.word	0x000008f0
        /*036c*/ 	.word	0x000000ff
        /*0370*/ 	.word	0x000000a0
        /*0374*/ 	.short	0x0100
        /*0376*/ 	.byte	0x04
	.zero		1


	//   ....[41]....
        /*0378*/ 	.word	0x00000900
        /*037c*/ 	.word	0x000000ff
        /*0380*/ 	.word	0x000001c0
        /*0384*/ 	.short	0x0100
        /*0386*/ 	.byte	0x04
	.zero		1


	//   ....[42]....
        /*0388*/ 	.word	0x00000910
        /*038c*/ 	.word	0x000000ff
        /*0390*/ 	.word	0x000000a8
        /*0394*/ 	.short	0x0100
        /*0396*/ 	.byte	0x04
	.zero		1


	//   ....[43]....
        /*0398*/ 	.word	0x00000920
        /*039c*/ 	.word	0x000000ff
        /*03a0*/ 	.word	0x000001c8
        /*03a4*/ 	.short	0x0100
        /*03a6*/ 	.byte	0x04
	.zero		1


	//   ....[44]....
        /*03a8*/ 	.word	0x00000930
        /*03ac*/ 	.word	0x000000ff
        /*03b0*/ 	.word	0x000000b0
        /*03b4*/ 	.short	0x0100
        /*03b6*/ 	.byte	0x04
	.zero		1


	//   ....[45]....
        /*03b8*/ 	.word	0x00000940
        /*03bc*/ 	.word	0x000000ff
        /*03c0*/ 	.word	0x000001d0
        /*03c4*/ 	.short	0x0100
        /*03c6*/ 	.byte	0x04
	.zero		1


	//   ....[46]....
        /*03c8*/ 	.word	0x00000950
        /*03cc*/ 	.word	0x000000ff
        /*03d0*/ 	.word	0x000000b8
        /*03d4*/ 	.short	0x0100
        /*03d6*/ 	.byte	0x04
	.zero		1


	//   ....[47]....
        /*03d8*/ 	.word	0x00000960
        /*03dc*/ 	.word	0x000000ff
        /*03e0*/ 	.word	0x000001d8
        /*03e4*/ 	.short	0x0100
        /*03e6*/ 	.byte	0x04
	.zero		1


	//   ....[48]....
        /*03e8*/ 	.word	0x00000970
        /*03ec*/ 	.word	0x000000ff
        /*03f0*/ 	.word	0x000000c0
        /*03f4*/ 	.short	0x0100
        /*03f6*/ 	.byte	0x04
	.zero		1


	//   ....[49]....
        /*03f8*/ 	.word	0x00000980
        /*03fc*/ 	.word	0x000000ff
        /*0400*/ 	.word	0x000001e0
        /*0404*/ 	.short	0x0100
        /*0406*/ 	.byte	0x04
	.zero		1


	//   ....[50]....
        /*0408*/ 	.word	0x00000990
        /*040c*/ 	.word	0x000000ff
        /*0410*/ 	.word	0x000000c8
        /*0414*/ 	.short	0x0100
        /*0416*/ 	.byte	0x04
	.zero		1


	//   ....[51]....
        /*0418*/ 	.word	0x000009a0
        /*041c*/ 	.word	0x000000ff
        /*0420*/ 	.word	0x000001e8
        /*0424*/ 	.short	0x0100
        /*0426*/ 	.byte	0x04
	.zero		1


	//   ....[52]....
        /*0428*/ 	.word	0x000009b0
        /*042c*/ 	.word	0x000000ff
        /*0430*/ 	.word	0x000000d0
        /*0434*/ 	.short	0x0100
        /*0436*/ 	.byte	0x04
	.zero		1


	//   ....[53]....
        /*0438*/ 	.word	0x000009c0
        /*043c*/ 	.word	0x000000ff
        /*0440*/ 	.word	0x000001f0
        /*0444*/ 	.short	0x0100
        /*0446*/ 	.byte	0x04
	.zero		1


	//   ....[54]....
        /*0448*/ 	.word	0x000009d0
        /*044c*/ 	.word	0x000000ff
        /*0450*/ 	.word	0x000000d8
        /*0454*/ 	.short	0x0100
        /*0456*/ 	.byte	0x04
	.zero		1


	//   ....[55]....
        /*0458*/ 	.word	0x000009e0
        /*045c*/ 	.word	0x000000ff
        /*0460*/ 	.word	0x000001f8
        /*0464*/ 	.short	0x0100
        /*0466*/ 	.byte	0x04
	.zero		1


	//   ....[56]....
        /*0468*/ 	.word	0x000009f0
        /*046c*/ 	.word	0x000000ff
        /*0470*/ 	.word	0x000000e0
        /*0474*/ 	.short	0x0100
        /*0476*/ 	.byte	0x04
	.zero		1


	//   ....[57]....
        /*0478*/ 	.word	0x00000a00
        /*047c*/ 	.word	0x000000ff
        /*0480*/ 	.word	0x00000200
        /*0484*/ 	.short	0x0100
        /*0486*/ 	.byte	0x04
	.zero		1


	//   ....[58]....
        /*0488*/ 	.word	0x00000a10
        /*048c*/ 	.word	0x000000ff
        /*0490*/ 	.word	0x000000e8
        /*0494*/ 	.short	0x0100
        /*0496*/ 	.byte	0x04
	.zero		1


	//   ....[59]....
        /*0498*/ 	.word	0x00000a20
        /*049c*/ 	.word	0x000000ff
        /*04a0*/ 	.word	0x00000208
        /*04a4*/ 	.short	0x0100
        /*04a6*/ 	.byte	0x04
	.zero		1


	//   ....[60]....
        /*04a8*/ 	.word	0x00000a30
        /*04ac*/ 	.word	0x000000ff
        /*04b0*/ 	.word	0x000000f0
        /*04b4*/ 	.short	0x0100
        /*04b6*/ 	.byte	0x04
	.zero		1


	//   ....[61]....
        /*04b8*/ 	.word	0x00000a40
        /*04bc*/ 	.word	0x000000ff
        /*04c0*/ 	.word	0x00000210
        /*04c4*/ 	.short	0x0100
        /*04c6*/ 	.byte	0x04
	.zero		1


	//   ....[62]....
        /*04c8*/ 	.word	0x00000a50
        /*04cc*/ 	.word	0x000000ff
        /*04d0*/ 	.word	0x000000f8
        /*04d4*/ 	.short	0x0100
        /*04d6*/ 	.byte	0x04
	.zero		1


	//   ....[63]....
        /*04d8*/ 	.word	0x00000a60
        /*04dc*/ 	.word	0x000000ff
        /*04e0*/ 	.word	0x00000218
        /*04e4*/ 	.short	0x0100
        /*04e6*/ 	.byte	0x04
	.zero		1


	//   ....[64]....
        /*04e8*/ 	.word	0x00000a70
        /*04ec*/ 	.word	0x000000ff
        /*04f0*/ 	.word	0x00000100
        /*04f4*/ 	.short	0x0100
        /*04f6*/ 	.byte	0x04
	.zero		1


	//   ....[65]....
        /*04f8*/ 	.word	0x00000a80
        /*04fc*/ 	.word	0x000000ff
        /*0500*/ 	.word	0x00000220
        /*0504*/ 	.short	0x0100
        /*0506*/ 	.byte	0x04
	.zero		1


	//   ....[66]....
        /*0508*/ 	.word	0x00000a90
        /*050c*/ 	.word	0x000000ff
        /*0510*/ 	.word	0x00000108
        /*0514*/ 	.short	0x0100
        /*0516*/ 	.byte	0x04
	.zero		1


	//   ....[67]....
        /*0518*/ 	.word	0x00000aa0
        /*051c*/ 	.word	0x000000ff
        /*0520*/ 	.word	0x00000228
        /*0524*/ 	.short	0x0100
        /*0526*/ 	.byte	0x04
	.zero		1


	//   ....[68]....
        /*0528*/ 	.word	0x00000ab0
        /*052c*/ 	.word	0x000000ff
        /*0530*/ 	.word	0x00000110
        /*0534*/ 	.short	0x0100
        /*0536*/ 	.byte	0x04
	.zero		1


	//   ....[69]....
        /*0538*/ 	.word	0x00000ac0
        /*053c*/ 	.word	0x000000ff
        /*0540*/ 	.word	0x00000230
        /*0544*/ 	.short	0x0100
        /*0546*/ 	.byte	0x04
	.zero		1


	//   ....[70]....
        /*0548*/ 	.word	0x00000ad0
        /*054c*/ 	.word	0x000000ff
        /*0550*/ 	.word	0x00000118
        /*0554*/ 	.short	0x0100
        /*0556*/ 	.byte	0x04
	.zero		1


	//   ....[71]....
        /*0558*/ 	.word	0x00000ae0
        /*055c*/ 	.word	0x000000ff
        /*0560*/ 	.word	0x00000238
        /*0564*/ 	.short	0x0100
        /*0566*/ 	.byte	0x04
	.zero		1


	//   ....[72]....
        /*0568*/ 	.word	0x00000c20
        /*056c*/ 	.word	0x000000ff
        /*0570*/ 	.word	0x00000240
        /*0574*/ 	.short	0x0100
        /*0576*/ 	.byte	0x04
	.zero		1


	//   ....[73]....
        /*0578*/ 	.word	0x00000c30
        /*057c*/ 	.word	0x000000ff
        /*0580*/ 	.word	0x00000248
        /*0584*/ 	.short	0x0100
        /*0586*/ 	.byte	0x04
	.zero		1


	//   ....[74]....
        /*0588*/ 	.word	0x00000d20
        /*058c*/ 	.word	0x000000ff
        /*0590*/ 	.word	0x00000250
        /*0594*/ 	.short	0x0100
        /*0596*/ 	.byte	0x04
	.zero		1


	//   ....[75]....
        /*0598*/ 	.word	0x00000d30
        /*059c*/ 	.word	0x000000ff
        /*05a0*/ 	.word	0x00000258
        /*05a4*/ 	.short	0x0100
        /*05a6*/ 	.byte	0x04
	.zero		1


	//   ....[76]....
        /*05a8*/ 	.word	0x00000e70
        /*05ac*/ 	.word	0x000000ff
        /*05b0*/ 	.word	0x00000260
        /*05b4*/ 	.short	0x0100
        /*05b6*/ 	.byte	0x06
	.zero		1


	//   ....[77]....
        /*05b8*/ 	.word	0x00000e80
        /*05bc*/ 	.word	0x000000ff
        /*05c0*/ 	.word	0x00000268
        /*05c4*/ 	.short	0x0100
        /*05c6*/ 	.byte	0x06
	.zero		1


	//   ....[78]....
        /*05c8*/ 	.word	0x00000fc0
        /*05cc*/ 	.word	0x000000ff
        /*05d0*/ 	.word	0x00000270
        /*05d4*/ 	.short	0x0100
        /*05d6*/ 	.byte	0x04
	.zero		1


	//   ....[79]....
        /*05d8*/ 	.word	0x00000fd0
        /*05dc*/ 	.word	0x000000ff
        /*05e0*/ 	.word	0x00000280
        /*05e4*/ 	.short	0x0100
        /*05e6*/ 	.byte	0x04
	.zero		1


	//   ....[80]....
        /*05e8*/ 	.word	0x00000fe0
        /*05ec*/ 	.word	0x000000ff
        /*05f0*/ 	.word	0x00000278
        /*05f4*/ 	.short	0x0100
        /*05f6*/ 	.byte	0x04
	.zero		1


	//   ....[81]....
        /*05f8*/ 	.word	0x00000ff0
        /*05fc*/ 	.word	0x000000ff
        /*0600*/ 	.word	0x00000288
        /*0604*/ 	.short	0x0100
        /*0606*/ 	.byte	0x04
	.zero		1


	//   ....[82]....
        /*0608*/ 	.word	0x000010f0
        /*060c*/ 	.word	0x000000ff
        /*0610*/ 	.word	0x00000290
        /*0614*/ 	.short	0x0100
        /*0616*/ 	.byte	0x06
	.zero		1


	//   ....[83]....
        /*0618*/ 	.word	0x00001c30
        /*061c*/ 	.word	0x000000ff
        /*0620*/ 	.word	0x00000120
        /*0624*/ 	.short	0x010a
        /*0626*/ 	.byte	0x04
	.zero		1


	//   ....[84]....
        /*0628*/ 	.word	0x00001f80
        /*062c*/ 	.word	0x000000ff
        /*0630*/ 	.word	0x00000120
        /*0634*/ 	.short	0x010a
        /*0636*/ 	.byte	0x09
	.zero		1


	//   ....[85]....
        /*0638*/ 	.word	0x00002130
        /*063c*/ 	.word	0x000000ff
        /*0640*/ 	.word	0x00000120
        /*0644*/ 	.short	0x010a
        /*0646*/ 	.byte	0x08
	.zero		1


	//   ....[86]....
        /*0648*/ 	.word	0x00002360
        /*064c*/ 	.word	0x000000ff
        /*0650*/ 	.word	0x00000258
        /*0654*/ 	.short	0x0101
        /*0656*/ 	.byte	0x1e
	.zero		1


	//   ....[87]....
        /*0658*/ 	.word	0x00002390
        /*065c*/ 	.word	0x000000ff
        /*0660*/ 	.word	0x00000120
        /*0664*/ 	.short	0x010a
        /*0666*/ 	.byte	0x04
	.zero		1


	//   ....[88]....
        /*0668*/ 	.word	0x00002670
        /*066c*/ 	.word	0x000000ff
        /*0670*/ 	.word	0x00000120
        /*0674*/ 	.short	0x010a
        /*0676*/ 	.byte	0x09
	.zero		1


	//   ....[89]....
        /*0678*/ 	.word	0x00002820
        /*067c*/ 	.word	0x000000ff
        /*0680*/ 	.word	0x00000120
        /*0684*/ 	.short	0x010a
        /*0686*/ 	.byte	0x08
	.zero		1


	//   ....[90]....
        /*0688*/ 	.word	0x00002a60
        /*068c*/ 	.word	0x000000ff
        /*0690*/ 	.word	0x00000260
        /*0694*/ 	.short	0x010a
        /*0696*/ 	.byte	0x1e
	.zero		1


	//   ....[91]....
        /*0698*/ 	.word	0x00002b20
        /*069c*/ 	.word	0x000000ff
        /*06a0*/ 	.word	0x00000000
        /*06a4*/ 	.short	0x0101
        /*06a6*/ 	.byte	0x04
	.zero		1


	//   ....[92]....
        /*06a8*/ 	.word	0x00003110
        /*06ac*/ 	.word	0x000000ff
        /*06b0*/ 	.word	0x00000000
        /*06b4*/ 	.short	0x010a
        /*06b6*/ 	.byte	0x04
	.zero		1


	//   ....[93]....
        /*06b8*/ 	.word	0x000031b0
        /*06bc*/ 	.word	0x000000ff
        /*06c0*/ 	.word	0x00000000
        /*06c4*/ 	.short	0x010a
        /*06c6*/ 	.byte	0x05
	.zero		1


	//   ....[94]....
        /*06c8*/ 	.word	0x00003250
        /*06cc*/ 	.word	0x000000ff
        /*06d0*/ 	.word	0x00000000
        /*06d4*/ 	.short	0x010a
        /*06d6*/ 	.byte	0x05
	.zero		1


	//   ....[95]....
        /*06d8*/ 	.word	0x000032f0
        /*06dc*/ 	.word	0x000000ff
        /*06e0*/ 	.word	0x00000000
        /*06e4*/ 	.short	0x010a
        /*06e6*/ 	.byte	0x05
	.zero		1


	//   ....[96]....
        /*06e8*/ 	.word	0x00003390
        /*06ec*/ 	.word	0x000000ff
        /*06f0*/ 	.word	0x00000000
        /*06f4*/ 	.short	0x010a
        /*06f6*/ 	.byte	0x05
	.zero		1


	//   ....[97]....
        /*06f8*/ 	.word	0x00003430
        /*06fc*/ 	.word	0x000000ff
        /*0700*/ 	.word	0x00000000
        /*0704*/ 	.short	0x010a
        /*0706*/ 	.byte	0x05
	.zero		1


	//   ....[98]....
        /*0708*/ 	.word	0x000034d0
        /*070c*/ 	.word	0x000000ff
        /*0710*/ 	.word	0x00000000
        /*0714*/ 	.short	0x010a
        /*0716*/ 	.byte	0x05
	.zero		1


	//   ....[99]....
        /*0718*/ 	.word	0x00003570
        /*071c*/ 	.word	0x000000ff
        /*0720*/ 	.word	0x00000000
        /*0724*/ 	.short	0x010a
        /*0726*/ 	.byte	0x05
	.zero		1


	//   ....[100]....
        /*0728*/ 	.word	0x00003610
        /*072c*/ 	.word	0x000000ff
        /*0730*/ 	.word	0x00000000
        /*0734*/ 	.short	0x010a
        /*0736*/ 	.byte	0x05
	.zero		1


	//   ....[101]....
        /*0738*/ 	.word	0x000036b0
        /*073c*/ 	.word	0x000000ff
        /*0740*/ 	.word	0x00000000
        /*0744*/ 	.short	0x010a
        /*0746*/ 	.byte	0x05
	.zero		1


	//   ....[102]....
        /*0748*/ 	.word	0x00003750
        /*074c*/ 	.word	0x000000ff
        /*0750*/ 	.word	0x00000000
        /*0754*/ 	.short	0x010a
        /*0756*/ 	.byte	0x05
	.zero		1


	//   ....[103]....
        /*0758*/ 	.word	0x000037f0
        /*075c*/ 	.word	0x000000ff
        /*0760*/ 	.word	0x00000000
        /*0764*/ 	.short	0x010a
        /*0766*/ 	.byte	0x05
	.zero		1


	//   ....[104]....
        /*0768*/ 	.word	0x00003890
        /*076c*/ 	.word	0x000000ff
        /*0770*/ 	.word	0x00000000
        /*0774*/ 	.short	0x010a
        /*0776*/ 	.byte	0x05
	.zero		1


	//   ....[105]....
        /*0778*/ 	.word	0x00003930
        /*077c*/ 	.word	0x000000ff
        /*0780*/ 	.word	0x00000000
        /*0784*/ 	.short	0x010a
        /*0786*/ 	.byte	0x05
	.zero		1


	//   ....[106]....
        /*0788*/ 	.word	0x000039d0
        /*078c*/ 	.word	0x000000ff
        /*0790*/ 	.word	0x00000000
        /*0794*/ 	.short	0x010a
        /*0796*/ 	.byte	0x05
	.zero		1


	//   ....[107]....
        /*0798*/ 	.word	0x00003a70
        /*079c*/ 	.word	0x000000ff
        /*07a0*/ 	.word	0x00000000
        /*07a4*/ 	.short	0x010a
        /*07a6*/ 	.byte	0x05
	.zero		1


	//   ....[108]....
        /*07a8*/ 	.word	0x00003b10
        /*07ac*/ 	.word	0x000000ff
        /*07b0*/ 	.word	0x00000000
        /*07b4*/ 	.short	0x010a
        /*07b6*/ 	.byte	0x05
	.zero		1


	//   ....[109]....
        /*07b8*/ 	.word	0x00003bb0
        /*07bc*/ 	.word	0x000000ff
        /*07c0*/ 	.word	0x00000000
        /*07c4*/ 	.short	0x010a
        /*07c6*/ 	.byte	0x05
	.zero		1


	//   ....[110]....
        /*07c8*/ 	.word	0x00003c50
        /*07cc*/ 	.word	0x000000ff
        /*07d0*/ 	.word	0x00000000
        /*07d4*/ 	.short	0x010a
        /*07d6*/ 	.byte	0x05
	.zero		1


	//   ....[111]....
        /*07d8*/ 	.word	0x00003cf0
        /*07dc*/ 	.word	0x000000ff
        /*07e0*/ 	.word	0x00000000
        /*07e4*/ 	.short	0x010a
        /*07e6*/ 	.byte	0x05
	.zero		1


	//   ....[112]....
        /*07e8*/ 	.word	0x00003d90
        /*07ec*/ 	.word	0x000000ff
        /*07f0*/ 	.word	0x00000000
        /*07f4*/ 	.short	0x010a
        /*07f6*/ 	.byte	0x05
	.zero		1


	//   ....[113]....
        /*07f8*/ 	.word	0x00003e30
        /*07fc*/ 	.word	0x000000ff
        /*0800*/ 	.word	0x00000000
        /*0804*/ 	.short	0x010a
        /*0806*/ 	.byte	0x05
	.zero		1


	//   ....[114]....
        /*0808*/ 	.word	0x00003ed0
        /*080c*/ 	.word	0x000000ff
        /*0810*/ 	.word	0x00000000
        /*0814*/ 	.short	0x010a
        /*0816*/ 	.byte	0x05
	.zero		1


	//   ....[115]....
        /*0818*/ 	.word	0x00003f70
        /*081c*/ 	.word	0x000000ff
        /*0820*/ 	.word	0x00000000
        /*0824*/ 	.short	0x010a
        /*0826*/ 	.byte	0x05
	.zero		1


	//   ....[116]....
        /*0828*/ 	.word	0x00004010
        /*082c*/ 	.word	0x000000ff
        /*0830*/ 	.word	0x00000000
        /*0834*/ 	.short	0x010a
        /*0836*/ 	.byte	0x05
	.zero		1


	//   ....[117]....
        /*0838*/ 	.word	0x000040b0
        /*083c*/ 	.word	0x000000ff
        /*0840*/ 	.word	0x00000000
        /*0844*/ 	.short	0x010a
        /*0846*/ 	.byte	0x05
	.zero		1


	//   ....[118]....
        /*0848*/ 	.word	0x00004150
        /*084c*/ 	.word	0x000000ff
        /*0850*/ 	.word	0x00000000
        /*0854*/ 	.short	0x010a
        /*0856*/ 	.byte	0x05
	.zero		1


	//   ....[119]....
        /*0858*/ 	.word	0x000041f0
        /*085c*/ 	.word	0x000000ff
        /*0860*/ 	.word	0x00000000
        /*0864*/ 	.short	0x010a
        /*0866*/ 	.byte	0x05
	.zero		1


	//   ....[120]....
        /*0868*/ 	.word	0x00004290
        /*086c*/ 	.word	0x000000ff
        /*0870*/ 	.word	0x00000000
        /*0874*/ 	.short	0x010a
        /*0876*/ 	.byte	0x05
	.zero		1


	//   ....[121]....
        /*0878*/ 	.word	0x00004330
        /*087c*/ 	.word	0x000000ff
        /*0880*/ 	.word	0x00000000
        /*0884*/ 	.short	0x010a
        /*0886*/ 	.byte	0x05
	.zero		1


	//   ....[122]....
        /*0888*/ 	.word	0x000043d0
        /*088c*/ 	.word	0x000000ff
        /*0890*/ 	.word	0x00000000
        /*0894*/ 	.short	0x010a
        /*0896*/ 	.byte	0x05
	.zero		1


	//   ....[123]....
        /*0898*/ 	.word	0x00004470
        /*089c*/ 	.word	0x000000ff
        /*08a0*/ 	.word	0x00000000
        /*08a4*/ 	.short	0x010a
        /*08a6*/ 	.byte	0x05
	.zero		1


	//   ....[124]....
        /*08a8*/ 	.word	0x00004510
        /*08ac*/ 	.word	0x000000ff
        /*08b0*/ 	.word	0x00000000
        /*08b4*/ 	.short	0x010a
        /*08b6*/ 	.byte	0x05
	.zero		1


	//   ....[125]....
        /*08b8*/ 	.word	0x000045b0
        /*08bc*/ 	.word	0x000000ff
        /*08c0*/ 	.word	0x00000000
        /*08c4*/ 	.short	0x010a
        /*08c6*/ 	.byte	0x05
	.zero		1


	//   ....[126]....
        /*08c8*/ 	.word	0x00004650
        /*08cc*/ 	.word	0x000000ff
        /*08d0*/ 	.word	0x00000000
        /*08d4*/ 	.short	0x010a
        /*08d6*/ 	.byte	0x05
	.zero		1


	//   ....[127]....
        /*08d8*/ 	.word	0x00004700
        /*08dc*/ 	.word	0x00000000
        /*08e0*/ 	.word	0x00000000
        /*08e4*/ 	.short	0x010a
        /*08e6*/ 	.byte	0xff
	.zero		1


	//   ....[128]....
        /*08e8*/ 	.word	0x00004850
        /*08ec*/ 	.word	0x000000ff
        /*08f0*/ 	.word	0x00000268
        /*08f4*/ 	.short	0x010a
        /*08f6*/ 	.byte	0x04
	.zero		1


	//   ....[129]....
        /*08f8*/ 	.word	0x000048f0
        /*08fc*/ 	.word	0x000000ff
        /*0900*/ 	.word	0x00000260
        /*0904*/ 	.short	0x010a
        /*0906*/ 	.byte	0x04
	.zero		1


	//   ....[130]....
        /*0908*/ 	.word	0x00004990
        /*090c*/ 	.word	0x000000ff
        /*0910*/ 	.word	0x00000000
        /*0914*/ 	.short	0x0101
        /*0916*/ 	.byte	0x05
	.zero		1


	//   ....[131]....
        /*0918*/ 	.word	0x000049d0
        /*091c*/ 	.word	0x000000ff
        /*0920*/ 	.word	0x00000268
        /*0924*/ 	.short	0x0106
        /*0926*/ 	.byte	0x04
	.zero		1


	//   ....[132]....
        /*0928*/ 	.word	0x00004a10
        /*092c*/ 	.word	0x00000000
        /*0930*/ 	.word	0x00000268
        /*0934*/ 	.short	0x010a
        /*0936*/ 	.byte	0xff
	.zero		1


	//   ....[133]....
        /*0938*/ 	.word	0x00004c60
        /*093c*/ 	.word	0x000000ff
        /*0940*/ 	.word	0x00000008
        /*0944*/ 	.short	0x010a
        /*0946*/ 	.byte	0x05
	.zero		1


	//   ....[134]....
        /*0948*/ 	.word	0x00004c80
        /*094c*/ 	.word	0x000000ff
        /*0950*/ 	.word	0x00000008
        /*0954*/ 	.short	0x010a
        /*0956*/ 	.byte	0x05
	.zero		1


	//   ....[135]....
        /*0958*/ 	.word	0x00004e10
        /*095c*/ 	.word	0x000000ff
        /*0960*/ 	.word	0x00000008
        /*0964*/ 	.short	0x010a
        /*0966*/ 	.byte	0x05
	.zero		1


	//   ....[136]....
        /*0968*/ 	.word	0x00004e30
        /*096c*/ 	.word	0x000000ff
        /*0970*/ 	.word	0x00000008
        /*0974*/ 	.short	0x010a
        /*0976*/ 	.byte	0x05
	.zero		1


	//   ....[137]....
        /*0978*/ 	.word	0x00004ef0
        /*097c*/ 	.word	0x000000ff
        /*0980*/ 	.word	0x00000000
        /*0984*/ 	.short	0x0101
        /*0986*/ 	.byte	0x04
	.zero		1


	//   ....[138]....
        /*0988*/ 	.word	0x00005240
        /*098c*/ 	.word	0x000000ff
        /*0990*/ 	.word	0x00000260
        /*0994*/ 	.short	0x010a
        /*0996*/ 	.byte	0x11
	.zero		1


	//   ....[139]....
        /*0998*/ 	.word	0x000052e0
        /*099c*/ 	.word	0x000000ff
        /*09a0*/ 	.word	0x00000000
        /*09a4*/ 	.short	0x0101
        /*09a6*/ 	.byte	0x17
	.zero		1


	//   ....[140]....
        /*09a8*/ 	.word	0x00005320
        /*09ac*/ 	.word	0x000000ff
        /*09b0*/ 	.word	0x00000280
        /*09b4*/ 	.short	0x010a
        /*09b6*/ 	.byte	0x16
	.zero		1


	//   ....[141]....
        /*09b8*/ 	.word	0x000053d0
        /*09bc*/ 	.word	0x000000ff
        /*09c0*/ 	.word	0x00000000
        /*09c4*/ 	.short	0x010a
        /*09c6*/ 	.byte	0x04
	.zero		1


	//   ....[142]....
        /*09c8*/ 	.word	0x00005410
        /*09cc*/ 	.word	0x000000ff
        /*09d0*/ 	.word	0x00000000
        /*09d4*/ 	.short	0x010a
        /*09d6*/ 	.byte	0x0a
	.zero		1


	//   ....[143]....
        /*09d8*/ 	.word	0x00005530
        /*09dc*/ 	.word	0x000000ff
        /*09e0*/ 	.word	0x00000000
        /*09e4*/ 	.short	0x010a
        /*09e6*/ 	.byte	0x04
	.zero		1


	//   ....[144]....
        /*09e8*/ 	.word	0x000057d0
        /*09ec*/ 	.word	0x000000ff
        /*09f0*/ 	.word	0x00000000
        /*09f4*/ 	.short	0x010a
        /*09f6*/ 	.byte	0x04
	.zero		1


	//   ....[145]....
        /*09f8*/ 	.word	0x00005870
        /*09fc*/ 	.word	0x00000000
        /*0a00*/ 	.word	0x00000000
        /*0a04*/ 	.short	0x010a
        /*0a06*/ 	.byte	0xff
	.zero		1


	//   ....[146]....
        /*0a08*/ 	.word	0x000058b0
        /*0a0c*/ 	.word	0x00000000
        /*0a10*/ 	.word	0x00000000
        /*0a14*/ 	.short	0x010a
        /*0a16*/ 	.byte	0xff
	.zero		1


	//   ....[147]....
        /*0a18*/ 	.word	0x00005920
        /*0a1c*/ 	.word	0x000000ff
        /*0a20*/ 	.word	0x00000000
        /*0a24*/ 	.short	0x0101
        /*0a26*/ 	.byte	0x04
	.zero		1


	//   ....[148]....
        /*0a28*/ 	.word	0x00005960
        /*0a2c*/ 	.word	0x000000ff
        /*0a30*/ 	.word	0x00000290
        /*0a34*/ 	.short	0x010a
        /*0a36*/ 	.byte	0x11
	.zero		1


	//   ....[149]....
        /*0a38*/ 	.word	0x000059c0
        /*0a3c*/ 	.word	0x000000ff
        /*0a40*/ 	.word	0x00000000
        /*0a44*/ 	.short	0x0101
        /*0a46*/ 	.byte	0x04
	.zero		1


	//   ....[150]....
        /*0a48*/ 	.word	0x00005e70
        /*0a4c*/ 	.word	0x000000ff
        /*0a50*/ 	.word	0x00000260
        /*0a54*/ 	.short	0x010a
        /*0a56*/ 	.byte	0x1c
	.zero		1


	//   ....[151]....
        /*0a58*/ 	.word	0x00005f10
        /*0a5c*/ 	.word	0x000000ff
        /*0a60*/ 	.word	0x00000000
        /*0a64*/ 	.short	0x0101
        /*0a66*/ 	.byte	0x25
	.zero		1


	//   ....[152]....
        /*0a68*/ 	.word	0x00006450
        /*0a6c*/ 	.word	0x000000ff
        /*0a70*/ 	.word	0x00000258
        /*0a74*/ 	.short	0x010a
        /*0a76*/ 	.byte	0x1c
	.zero		1


	//   ....[153]....
        /*0a78*/ 	.word	0x000065e0
        /*0a7c*/ 	.word	0x000000ff
        /*0a80*/ 	.word	0x00000248
        /*0a84*/ 	.short	0x010a
        /*0a86*/ 	.byte	0x1c
	.zero		1


	//   ....[154]....
        /*0a88*/ 	.word	0x00006970
        /*0a8c*/ 	.word	0x000000ff
        /*0a90*/ 	.word	0x00000240
        /*0a94*/ 	.short	0x010b
        /*0a96*/ 	.byte	0x1c
	.zero		1


	//   ....[155]....
        /*0a98*/ 	.word	0x00006980
        /*0a9c*/ 	.word	0x000000ff
        /*0aa0*/ 	.word	0x00000000
        /*0aa4*/ 	.short	0x0101
        /*0aa6*/ 	.byte	0x26
	.zero		1


	//   ....[156]....
        /*0aa8*/ 	.word	0x000069c0
        /*0aac*/ 	.word	0x00000000
        /*0ab0*/ 	.word	0x00000248
        /*0ab4*/ 	.short	0x010a
        /*0ab6*/ 	.byte	0xff
	.zero		1


	//   ....[157]....
        /*0ab8*/ 	.word	0x00006d20
        /*0abc*/ 	.word	0x000000ff
        /*0ac0*/ 	.word	0x00000260
        /*0ac4*/ 	.short	0x010a
        /*0ac6*/ 	.byte	0x2c
	.zero		1


	//   ....[158]....
        /*0ac8*/ 	.word	0x00006df0
        /*0acc*/ 	.word	0x000000ff
        /*0ad0*/ 	.word	0x00000000
        /*0ad4*/ 	.short	0x0101
        /*0ad6*/ 	.byte	0x04
	.zero		1


	//   ....[159]....
        /*0ad8*/ 	.word	0x00007910
        /*0adc*/ 	.word	0x000000ff
        /*0ae0*/ 	.word	0x00000240
        /*0ae4*/ 	.short	0x010a
        /*0ae6*/ 	.byte	0x2c
	.zero		1


	//   ....[160]....
        /*0ae8*/ 	.word	0x00007930
        /*0aec*/ 	.word	0x00000058
        /*0af0*/ 	.word	0x00000270
        /*0af4*/ 	.short	0x010a
        /*0af6*/ 	.byte	0xff
	.zero		1


	//   ....[161]....
        /*0af8*/ 	.word	0x00007a80
        /*0afc*/ 	.word	0x000000ff
        /*0b00*/ 	.word	0x00000240
        /*0b04*/ 	.short	0x010a
        /*0b06*/ 	.byte	0x2c
	.zero		1


	//   ....[162]....
        /*0b08*/ 	.word	0x00007b70
        /*0b0c*/ 	.word	0x000000ff
        /*0b10*/ 	.word	0x00000000
        /*0b14*/ 	.short	0x0101
        /*0b16*/ 	.byte	0x04
	.zero		1


	//   ....[163]....
        /*0b18*/ 	.word	0x00007bd0
        /*0b1c*/ 	.word	0x00000058
        /*0b20*/ 	.word	0x00000270
        /*0b24*/ 	.short	0x010a
        /*0b26*/ 	.byte	0xff
	.zero		1


	//   ....[164]....
        /*0b28*/ 	.word	0x00007fb0
        /*0b2c*/ 	.word	0x00000058
        /*0b30*/ 	.word	0x00000000
        /*0b34*/ 	.short	0x0101
        /*0b36*/ 	.byte	0xff
	.zero		1


	//   ....[165]....
        /*0b38*/ 	.word	0x00008950
        /*0b3c*/ 	.word	0x00000000
        /*0b40*/ 	.word	0x00000120
        /*0b44*/ 	.short	0x010a
        /*0b46*/ 	.byte	0xff
	.zero		1


	//   ....[166]....
        /*0b48*/ 	.word	0x000089b0
        /*0b4c*/ 	.word	0x00000000
        /*0b50*/ 	.word	0x00000120
        /*0b54*/ 	.short	0x010a
        /*0b56*/ 	.byte	0xff
	.zero		1


	//   ....[167]....
        /*0b58*/ 	.word	0x00008a10
        /*0b5c*/ 	.word	0x00000000
        /*0b60*/ 	.word	0x00000260
        /*0b64*/ 	.short	0x010a
        /*0b66*/ 	.byte	0xff
	.zero		1


	//   ....[168]....
        /*0b68*/ 	.word	0x00008a70
        /*0b6c*/ 	.word	0x00000000
        /*0b70*/ 	.word	0x00000000
        /*0b74*/ 	.short	0x010a
        /*0b76*/ 	.byte	0xff
	.zero		1


	//   ....[169]....
        /*0b78*/ 	.word	0x00008ad0
        /*0b7c*/ 	.word	0x00000000
        /*0b80*/ 	.word	0x00000000
        /*0b84*/ 	.short	0x010a
        /*0b86*/ 	.byte	0xff
	.zero		1


	//   ....[170]....
        /*0b88*/ 	.word	0x00008b30
        /*0b8c*/ 	.word	0x00000000
        /*0b90*/ 	.word	0x00000000
        /*0b94*/ 	.short	0x010a
        /*0b96*/ 	.byte	0xff
	.zero		1


	//   ....[171]....
        /*0b98*/ 	.word	0x00008b90
        /*0b9c*/ 	.word	0x00000000
        /*0ba0*/ 	.word	0x00000000
        /*0ba4*/ 	.short	0x010a
        /*0ba6*/ 	.byte	0xff
	.zero		1


	//   ....[172]....
        /*0ba8*/ 	.word	0x00008bf0
        /*0bac*/ 	.word	0x00000000
        /*0bb0*/ 	.word	0x00000000
        /*0bb4*/ 	.short	0x010a
        /*0bb6*/ 	.byte	0xff
	.zero		1


	//   ....[173]....
        /*0bb8*/ 	.word	0x00008c50
        /*0bbc*/ 	.word	0x00000000
        /*0bc0*/ 	.word	0x00000000
        /*0bc4*/ 	.short	0x010a
        /*0bc6*/ 	.byte	0xff
	.zero		1


	//   ....[174]....
        /*0bc8*/ 	.word	0x00008cb0
        /*0bcc*/ 	.word	0x00000000
        /*0bd0*/ 	.word	0x00000000
        /*0bd4*/ 	.short	0x010a
        /*0bd6*/ 	.byte	0xff
	.zero		1


	//   ....[175]....
        /*0bd8*/ 	.word	0x00008d10
        /*0bdc*/ 	.word	0x00000000
        /*0be0*/ 	.word	0x00000000
        /*0be4*/ 	.short	0x010a
        /*0be6*/ 	.byte	0xff
	.zero		1


	//   ....[176]....
        /*0be8*/ 	.word	0x00008d70
        /*0bec*/ 	.word	0x00000000
        /*0bf0*/ 	.word	0x00000000
        /*0bf4*/ 	.short	0x010a
        /*0bf6*/ 	.byte	0xff
	.zero		1


	//   ....[177]....
        /*0bf8*/ 	.word	0x00008dd0
        /*0bfc*/ 	.word	0x00000000
        /*0c00*/ 	.word	0x00000000
        /*0c04*/ 	.short	0x010a
        /*0c06*/ 	.byte	0xff
	.zero		1


	//   ....[178]....
        /*0c08*/ 	.word	0x00008e30
        /*0c0c*/ 	.word	0x00000000
        /*0c10*/ 	.word	0x00000000
        /*0c14*/ 	.short	0x010a
        /*0c16*/ 	.byte	0xff
	.zero		1


	//   ....[179]....
        /*0c18*/ 	.word	0x00008e90
        /*0c1c*/ 	.word	0x00000000
        /*0c20*/ 	.word	0x00000000
        /*0c24*/ 	.short	0x010a
        /*0c26*/ 	.byte	0xff
	.zero		1


	//   ....[180]....
        /*0c28*/ 	.word	0x00008ef0
        /*0c2c*/ 	.word	0x00000000
        /*0c30*/ 	.word	0x00000000
        /*0c34*/ 	.short	0x010a
        /*0c36*/ 	.byte	0xff
	.zero		1


	//   ....[181]....
        /*0c38*/ 	.word	0x00008f50
        /*0c3c*/ 	.word	0x00000000
        /*0c40*/ 	.word	0x00000000
        /*0c44*/ 	.short	0x010a
        /*0c46*/ 	.byte	0xff
	.zero		1


	//   ....[182]....
        /*0c48*/ 	.word	0x00008fb0
        /*0c4c*/ 	.word	0x00000000
        /*0c50*/ 	.word	0x00000000
        /*0c54*/ 	.short	0x010a
        /*0c56*/ 	.byte	0xff
	.zero		1


	//   ....[183]....
        /*0c58*/ 	.word	0x00009010
        /*0c5c*/ 	.word	0x00000000
        /*0c60*/ 	.word	0x00000000
        /*0c64*/ 	.short	0x010a
        /*0c66*/ 	.byte	0xff
	.zero		1


	//   ....[184]....
        /*0c68*/ 	.word	0x00009070
        /*0c6c*/ 	.word	0x00000000
        /*0c70*/ 	.word	0x00000000
        /*0c74*/ 	.short	0x010a
        /*0c76*/ 	.byte	0xff
	.zero		1


	//   ....[185]....
        /*0c78*/ 	.word	0x000090d0
        /*0c7c*/ 	.word	0x00000000
        /*0c80*/ 	.word	0x00000000
        /*0c84*/ 	.short	0x010a
        /*0c86*/ 	.byte	0xff
	.zero		1


	//   ....[186]....
        /*0c88*/ 	.word	0x00009130
        /*0c8c*/ 	.word	0x00000000
        /*0c90*/ 	.word	0x00000000
        /*0c94*/ 	.short	0x010a
        /*0c96*/ 	.byte	0xff
	.zero		1


	//   ....[187]....
        /*0c98*/ 	.word	0x00009190
        /*0c9c*/ 	.word	0x00000000
        /*0ca0*/ 	.word	0x00000000
        /*0ca4*/ 	.short	0x010a
        /*0ca6*/ 	.byte	0xff
	.zero		1


	//   ....[188]....
        /*0ca8*/ 	.word	0x000091f0
        /*0cac*/ 	.word	0x00000000
        /*0cb0*/ 	.word	0x00000000
        /*0cb4*/ 	.short	0x010a
        /*0cb6*/ 	.byte	0xff
	.zero		1


	//   ....[189]....
        /*0cb8*/ 	.word	0x00009250
        /*0cbc*/ 	.word	0x00000000
        /*0cc0*/ 	.word	0x00000000
        /*0cc4*/ 	.short	0x010a
        /*0cc6*/ 	.byte	0xff
	.zero		1


	//   ....[190]....
        /*0cc8*/ 	.word	0x000092b0
        /*0ccc*/ 	.word	0x00000000
        /*0cd0*/ 	.word	0x00000000
        /*0cd4*/ 	.short	0x010a
        /*0cd6*/ 	.byte	0xff
	.zero		1


	//   ....[191]....
        /*0cd8*/ 	.word	0x00009310
        /*0cdc*/ 	.word	0x00000000
        /*0ce0*/ 	.word	0x00000000
        /*0ce4*/ 	.short	0x010a
        /*0ce6*/ 	.byte	0xff
	.zero		1


	//   ....[192]....
        /*0ce8*/ 	.word	0x00009370
        /*0cec*/ 	.word	0x00000000
        /*0cf0*/ 	.word	0x00000000
        /*0cf4*/ 	.short	0x010a
        /*0cf6*/ 	.byte	0xff
	.zero		1


	//   ....[193]....
        /*0cf8*/ 	.word	0x000093d0
        /*0cfc*/ 	.word	0x00000000
        /*0d00*/ 	.word	0x00000000
        /*0d04*/ 	.short	0x010a
        /*0d06*/ 	.byte	0xff
	.zero		1


	//   ....[194]....
        /*0d08*/ 	.word	0x00009430
        /*0d0c*/ 	.word	0x00000000
        /*0d10*/ 	.word	0x00000000
        /*0d14*/ 	.short	0x010a
        /*0d16*/ 	.byte	0xff
	.zero		1


	//   ....[195]....
        /*0d18*/ 	.word	0x00009490
        /*0d1c*/ 	.word	0x00000000
        /*0d20*/ 	.word	0x00000000
        /*0d24*/ 	.short	0x010a
        /*0d26*/ 	.byte	0xff
	.zero		1


	//   ....[196]....
        /*0d28*/ 	.word	0x000094f0
        /*0d2c*/ 	.word	0x00000000
        /*0d30*/ 	.word	0x00000000
        /*0d34*/ 	.short	0x010a
        /*0d36*/ 	.byte	0xff
	.zero		1


	//   ....[197]....
        /*0d38*/ 	.word	0x00009550
        /*0d3c*/ 	.word	0x00000000
        /*0d40*/ 	.word	0x00000000
        /*0d44*/ 	.short	0x010a
        /*0d46*/ 	.byte	0xff
	.zero		1


	//   ....[198]....
        /*0d48*/ 	.word	0x000095b0
        /*0d4c*/ 	.word	0x00000000
        /*0d50*/ 	.word	0x00000000
        /*0d54*/ 	.short	0x010a
        /*0d56*/ 	.byte	0xff
	.zero		1


	//   ....[199]....
        /*0d58*/ 	.word	0x00009610
        /*0d5c*/ 	.word	0x00000000
        /*0d60*/ 	.word	0x00000000
        /*0d64*/ 	.short	0x010a
        /*0d66*/ 	.byte	0xff
	.zero		1


	//   ....[200]....
        /*0d68*/ 	.word	0x00009670
        /*0d6c*/ 	.word	0x00000000
        /*0d70*/ 	.word	0x00000000
        /*0d74*/ 	.short	0x010a
        /*0d76*/ 	.byte	0xff
	.zero		1


	//   ....[201]....
        /*0d78*/ 	.word	0x000096d0
        /*0d7c*/ 	.word	0x00000000
        /*0d80*/ 	.word	0x00000000
        /*0d84*/ 	.short	0x010a
        /*0d86*/ 	.byte	0xff
	.zero		1


	//   ....[202]....
        /*0d88*/ 	.word	0x00009730
        /*0d8c*/ 	.word	0x00000000
        /*0d90*/ 	.word	0x00000000
        /*0d94*/ 	.short	0x010a
        /*0d96*/ 	.byte	0xff
	.zero		1


	//   ....[203]....
        /*0d98*/ 	.word	0x00009790
        /*0d9c*/ 	.word	0x00000004
        /*0da0*/ 	.word	0x00000268
        /*0da4*/ 	.short	0x010a
        /*0da6*/ 	.byte	0xff
	.zero		1


	//   ....[204]....
        /*0da8*/ 	.word	0x000097f0
        /*0dac*/ 	.word	0x00000004
        /*0db0*/ 	.word	0x00000260
        /*0db4*/ 	.short	0x010a
        /*0db6*/ 	.byte	0xff
	.zero		1


	//   ....[205]....
        /*0db8*/ 	.word	0x00009850
        /*0dbc*/ 	.word	0x00000005
        /*0dc0*/ 	.word	0x00000008
        /*0dc4*/ 	.short	0x010a
        /*0dc6*/ 	.byte	0xff
	.zero		1


	//   ....[206]....
        /*0dc8*/ 	.word	0x00009940
        /*0dcc*/ 	.word	0x00000003
        /*0dd0*/ 	.word	0x00000008
        /*0dd4*/ 	.short	0x010a
        /*0dd6*/ 	.byte	0xff
	.zero		1


	//   ....[207]....
        /*0dd8*/ 	.word	0x000099a0
        /*0ddc*/ 	.word	0x00000004
        /*0de0*/ 	.word	0x00000260
        /*0de4*/ 	.short	0x010a
        /*0de6*/ 	.byte	0xff
	.zero		1


	//   ....[208]....
        /*0de8*/ 	.word	0x00009a00
        /*0dec*/ 	.word	0x00000004
        /*0df0*/ 	.word	0x00000280
        /*0df4*/ 	.short	0x010a
        /*0df6*/ 	.byte	0xff
	.zero		1


	//   ....[209]....
        /*0df8*/ 	.word	0x00009a60
        /*0dfc*/ 	.word	0x00000004
        /*0e00*/ 	.word	0x00000000
        /*0e04*/ 	.short	0x010a
        /*0e06*/ 	.byte	0xff
	.zero		1


	//   ....[210]....
        /*0e08*/ 	.word	0x00009ac0
        /*0e0c*/ 	.word	0x00000000
        /*0e10*/ 	.word	0x00000000
        /*0e14*/ 	.short	0x010a
        /*0e16*/ 	.byte	0xff
	.zero		1


	//   ....[211]....
        /*0e18*/ 	.word	0x00009b20
        /*0e1c*/ 	.word	0x00000000
        /*0e20*/ 	.word	0x00000290
        /*0e24*/ 	.short	0x010a
        /*0e26*/ 	.byte	0xff
	.zero		1


	//   ....[212]....
        /*0e28*/ 	.word	0x00009b80
        /*0e2c*/ 	.word	0x00000000
        /*0e30*/ 	.word	0x00000260
        /*0e34*/ 	.short	0x010a
        /*0e36*/ 	.byte	0xff
	.zero		1


	//   ....[213]....
        /*0e38*/ 	.word	0x00009be0
        /*0e3c*/ 	.word	0x00000000
        /*0e40*/ 	.word	0x00000258
        /*0e44*/ 	.short	0x010a
        /*0e46*/ 	.byte	0xff
	.zero		1


	//   ....[214]....
        /*0e48*/ 	.word	0x00009c40
        /*0e4c*/ 	.word	0x00000000
        /*0e50*/ 	.word	0x00000248
        /*0e54*/ 	.short	0x010a
        /*0e56*/ 	.byte	0xff
	.zero		1


	//   ....[215]....
        /*0e58*/ 	.word	0x00009ca0
        /*0e5c*/ 	.word	0x00000000
        /*0e60*/ 	.word	0x00000260
        /*0e64*/ 	.short	0x010a
        /*0e66*/ 	.byte	0xff
	.zero		1


	//   ....[216]....
        /*0e68*/ 	.word	0x00009d00
        /*0e6c*/ 	.word	0x00000003
        /*0e70*/ 	.word	0x00000240
        /*0e74*/ 	.short	0x010a
        /*0e76*/ 	.byte	0xff
	.zero		1


	//   ....[217]....
        /*0e78*/ 	.word	0x00009d50
        /*0e7c*/ 	.word	0x00000058
        /*0e80*/ 	.word	0x00000270
        /*0e84*/ 	.short	0x010a
        /*0e86*/ 	.byte	0xff
	.zero		1


	//----- nvinfo : EIATTR_NUM_MBARRIERS
	.align		4
.L_47:
        /*0e88*/ 	.byte	0x03, 0x38
        /*0e8a*/ 	.short	0x0053


	//----- nvinfo : EIATTR_EXIT_INSTR_OFFSETS
	.align		4
        /*0e8c*/ 	.byte	0x04, 0x1c
        /*0e8e*/ 	.short	(.L_49 - .L_48)


	//   ....[0]....
.L_48:
        /*0e90*/ 	.word	0x00004730


	//   ....[1]....
        /*0e94*/ 	.word	0x000049e0


	//   ....[2]....
        /*0e98*/ 	.word	0x00004a40


	//   ....[3]....
        /*0e9c*/ 	.word	0x00005bf0


	//   ....[4]....
        /*0ea0*/ 	.word	0x000069f0


	//   ....[5]....
        /*0ea4*/ 	.word	0x00006a30


	//   ....[6]....
        /*0ea8*/ 	.word	0x00008930


	//----- nvinfo : EIATTR_MAX_THREADS
	.align		4
.L_49:
        /*0eac*/ 	.byte	0x04, 0x05
        /*0eae*/ 	.short	(.L_51 - .L_50)
.L_50:
        /*0eb0*/ 	.word	0x00000100
        /*0eb4*/ 	.word	0x00000001
        /*0eb8*/ 	.word	0x00000001


	//----- nvinfo : EIATTR_CRS_STACK_SIZE
	.align		4
.L_51:
        /*0ebc*/ 	.byte	0x04, 0x1e
        /*0ebe*/ 	.short	(.L_53 - .L_52)
.L_52:
        /*0ec0*/ 	.word	0x00000000


	//----- nvinfo : EIATTR_CBANK_PARAM_SIZE
	.align		4
.L_53:
        /*0ec4*/ 	.byte	0x03, 0x19
        /*0ec6*/ 	.short	0x0900


	//----- nvinfo : EIATTR_PARAM_CBANK
	.align		4
        /*0ec8*/ 	.byte	0x04, 0x0a
        /*0eca*/ 	.short	(.L_55 - .L_54)
	.align		4
.L_54:
        /*0ecc*/ 	.word	index@(.nv.constant0._ZN7cutlass13device_kernelINS_4conv6kernel13ConvUniversalINS1_16ConvProblemShapeILNS1_8OperatorE1ELi3EEENS1_10collective14CollectiveConvINS1_47MainloopSm100TmaUmmaWarpSpecializedImplicitGemmILS5_1ELi36ELi3ELi1ELi2EN4cute5tupleIJNSA_1CILi2EEENSC_ILi1EEESE_EEEEENSB_IJNSC_ILi128EEENSC_ILi64EEENSB_IJSI_EEEEEENS_12float_e4m3_tESL_NSA_8TiledMMAINSA_8MMA_AtomIJNSA_10MMA_TraitsINSA_25SM100_MMA_F8F6F4_2x1SM_SSEJSL_SL_fSH_SI_NSA_17integral_constantINSA_4UMMA5MajorELSS_0EEENSQ_ISS_LSS_1EEENSQ_INSR_7ScaleInELSV_0EEESW_EEEEEENSA_6LayoutINSB_IJSE_SE_SE_EEENSB_IJNSC_ILi0EEES11_S11_EEEEENSB_IJNSA_10UnderscoreES14_S14_EEEEENS7_6detail27Sm100ImplicitGemmTileTraitsINSA_25SM100_TMA_2SM_LOAD_IM2COLENSA_14ComposedLayoutINSA_7SwizzleILi2ELi4ELi3EEENSA_18smem_ptr_flag_bitsILi8EEENSZ_INSB_IJNSC_ILi8EEESI_EEENSB_IJSI_SE_EEEEEEEvEENS18_INSA_18SM100_TMA_2SM_LOADENS1A_INS1B_ILi1ELi4ELi3EEES1E_NSZ_INSB_IJNSC_ILi32EEES1F_EEENSB_IJSE_S1N_EEEEEEEvEEEENS_8epilogue10collective18CollectiveEpilogueINS1U_23Sm100TmaWarpSpecializedILi1ELi1ELi32ELb0ELb0EEEJNSB_IJSI_SI_SJ_EEENSB_IJNSZ_ISI_SE_EES20_EEESL_NSB_IJNSB_IJllllEEESE_S11_EEESL_S23_NS1U_6fusion15FusionCallbacksIS1Y_NS24_17LinearCombinationISL_fSL_fLNS_15FloatRoundStyleE2EEES1Z_S21_JEEENSA_5SM1004TMEM4LOAD26SM100_TMEM_LOAD_32dp32b32xENSA_20SM90_TMA_LOAD_IM2COLES1J_NSA_39AutoVectorizingCopyWithAssumedAlignmentILi128EEENSA_21SM90_TMA_STORE_IM2COLES1J_S2G_S2G_EEEvvEEEEvNT_6ParamsE)
        /*0ed0*/ 	.short	0x0380
        /*0ed2*/ 	.short	0x0900


	//----- nvinfo : EIATTR_SW_WAR
	.align		4
.L_55:
        /*0ed4*/ 	.byte	0x04, 0x36
        /*0ed6*/ 	.short	(.L_57 - .L_56)
.L_56:
        /*0ed8*/ 	.word	0x00000008
.L_57:


//--------------------- .nv.callgraph             --------------------------
	.section	.nv.callgraph,"",@"SHT_CUDA_CALLGRAPH"
	.align	4
	.sectionentsize	8
	.align		4
        /*0000*/ 	.word	0x00000000
	.align		4
        /*0004*/ 	.word	0xffffffff
	.align		4
        /*0008*/ 	.word	index@(_ZN7cutlass13device_kernelINS_4conv6kernel13ConvUniversalINS1_16ConvProblemShapeILNS1_8OperatorE1ELi3EEENS1_10collective14CollectiveConvINS1_47MainloopSm100TmaUmmaWarpSpecializedImplicitGemmILS5_1ELi36ELi3ELi1ELi2EN4cute5tupleIJNSA_1CILi2EEENSC_ILi1EEESE_EEEEENSB_IJNSC_ILi128EEENSC_ILi64EEENSB_IJSI_EEEEEENS_12float_e4m3_tESL_NSA_8TiledMMAINSA_8MMA_AtomIJNSA_10MMA_TraitsINSA_25SM100_MMA_F8F6F4_2x1SM_SSEJSL_SL_fSH_SI_NSA_17integral_constantINSA_4UMMA5MajorELSS_0EEENSQ_ISS_LSS_1EEENSQ_INSR_7ScaleInELSV_0EEESW_EEEEEENSA_6LayoutINSB_IJSE_SE_SE_EEENSB_IJNSC_ILi0EEES11_S11_EEEEENSB_IJNSA_10UnderscoreES14_S14_EEEEENS7_6detail27Sm100ImplicitGemmTileTraitsINSA_25SM100_TMA_2SM_LOAD_IM2COLENSA_14ComposedLayoutINSA_7SwizzleILi2ELi4ELi3EEENSA_18smem_ptr_flag_bitsILi8EEENSZ_INSB_IJNSC_ILi8EEESI_EEENSB_IJSI_SE_EEEEEEEvEENS18_INSA_18SM100_TMA_2SM_LOADENS1A_INS1B_ILi1ELi4ELi3EEES1E_NSZ_INSB_IJNSC_ILi32EEES1F_EEENSB_IJSE_S1N_EEEEEEEvEEEENS_8epilogue10collective18CollectiveEpilogueINS1U_23Sm100TmaWarpSpecializedILi1ELi1ELi32ELb0ELb0EEEJNSB_IJSI_SI_SJ_EEENSB_IJNSZ_ISI_SE_EES20_EEESL_NSB_IJNSB_IJllllEEESE_S11_EEESL_S23_NS1U_6fusion15FusionCallbacksIS1Y_NS24_17LinearCombinationISL_fSL_fLNS_15FloatRoundStyleE2EEES1Z_S21_JEEENSA_5SM1004TMEM4LOAD26SM100_TMEM_LOAD_32dp32b32xENSA_20SM90_TMA_LOAD_IM2COLES1J_NSA_39AutoVectorizingCopyWithAssumedAlignmentILi128EEENSA_21SM90_TMA_STORE_IM2COLES1J_S2G_S2G_EEEvvEEEEvNT_6ParamsE)
	.align		4
        /*000c*/ 	.word	index@(__assertfail)
	.align		4
        /*0010*/ 	.word	0x00000000
	.align		4
        /*0014*/ 	.word	0xfffffffe
	.align		4
        /*0018*/ 	.word	0x00000000
	.align		4
        /*001c*/ 	.word	0xfffffffd
	.align		4
        /*0020*/ 	.word	0x00000000
	.align		4
        /*0024*/ 	.word	0xfffffffc


//--------------------- .nv.constant4             --------------------------
	.section	.nv.constant4,"a",@progbits
	.align	8
	.align		8
.nv.constant4:
        /*0000*/ 	.dword	__assertfail
	.align		8
        /*0008*/ 	.dword	__unnamed_1
	.align		8
        /*0010*/ 	.dword	__unnamed_2
	.align		8
        /*0018*/ 	.dword	_ZN39_INTERNAL_3a0ae96f_4_k_cu_ec15ebe8_31834cuda3std3__45__cpo5beginE
	.align		8
        /*0020*/ 	.dword	_ZN39_INTERNAL_3a0ae96f_4_k_cu_ec15ebe8_31834cuda3std3__45__cpo3endE
	.align		8
        /*0028*/ 	.dword	_ZN39_INTERNAL_3a0ae96f_4_k_cu_ec15ebe8_31834cuda3std3__45__cpo6cbeginE
	.align		8
        /*0030*/ 	.dword	_ZN39_INTERNAL_3a0ae96f_4_k_cu_ec15ebe8_31834cuda3std3__45__cpo4cendE
	.align		8
        /*0038*/ 	.dword	_ZN39_INTERNAL_3a0ae96f_4_k_cu_ec15ebe8_31834cuda3std3__441_GLOBAL__N__3a0ae96f_4_k_cu_ec15ebe8_31836ignoreE
	.align		8
        /*0040*/ 	.dword	_ZN39_INTERNAL_3a0ae96f_4_k_cu_ec15ebe8_31834cuda3std3__419piecewise_constructE
	.align		8
        /*0048*/ 	.dword	_ZN39_INTERNAL_3a0ae96f_4_k_cu_ec15ebe8_31834cuda3std3__48in_placeE
	.align		8
        /*0050*/ 	.dword	_ZN39_INTERNAL_3a0ae96f_4_k_cu_ec15ebe8_31834cuda3std6ranges3__45__cpo4swapE
	.align		8
        /*0058*/ 	.dword	_ZN39_INTERNAL_3a0ae96f_4_k_cu_ec15ebe8_31834cuda3std6ranges3__45__cpo9iter_moveE
	.align		8
        /*0060*/ 	.dword	_ZN39_INTERNAL_3a0ae96f_4_k_cu_ec15ebe8_31834cute7productE
	.align		8
        /*0068*/ 	.dword	_ZN39_INTERNAL_3a0ae96f_4_k_cu_ec15ebe8_31834cute1_E
	.align		8
        /*0070*/ 	.dword	$str$27
	.align		8
        /*0078*/ 	.dword	$str$28
	.align		8
        /*0080*/ 	.dword	$str$29
	.align		8
        /*0088*/ 	.dword	$str$30


//--------------------- .text._ZN7cutlass13device_kernelINS_4conv6kernel13ConvUniversalINS1_16ConvProblemShapeILNS1_8OperatorE1ELi3EEENS1_10collective14CollectiveConvINS1_47MainloopSm100TmaUmmaWarpSpecializedImplicitGemmILS5_1ELi36ELi3ELi1ELi2EN4cute5tupleIJNSA_1CILi2EEENSC_ILi1EEESE_EEEEENSB_IJNSC_ILi128EEENSC_ILi64EEENSB_IJSI_EEEEEENS_12float_e4m3_tESL_NSA_8TiledMMAINSA_8MMA_AtomIJNSA_10MMA_TraitsINSA_25SM100_MMA_F8F6F4_2x1SM_SSEJSL_SL_fSH_SI_NSA_17integral_constantINSA_4UMMA5MajorELSS_0EEENSQ_ISS_LSS_1EEENSQ_INSR_7ScaleInELSV_0EEESW_EEEEEENSA_6LayoutINSB_IJSE_SE_SE_EEENSB_IJNSC_ILi0EEES11_S11_EEEEENSB_IJNSA_10UnderscoreES14_S14_EEEEENS7_6detail27Sm100ImplicitGemmTileTraitsINSA_25SM100_TMA_2SM_LOAD_IM2COLENSA_14ComposedLayoutINSA_7SwizzleILi2ELi4ELi3EEENSA_18smem_ptr_flag_bitsILi8EEENSZ_INSB_IJNSC_ILi8EEESI_EEENSB_IJSI_SE_EEEEEEEvEENS18_INSA_18SM100_TMA_2SM_LOADENS1A_INS1B_ILi1ELi4ELi3EEES1E_NSZ_INSB_IJNSC_ILi32EEES1F_EEENSB_IJSE_S1N_EEEEEEEvEEEENS_8epilogue10collective18CollectiveEpilogueINS1U_23Sm100TmaWarpSpecializedILi1ELi1ELi32ELb0ELb0EEEJNSB_IJSI_SI_SJ_EEENSB_IJNSZ_ISI_SE_EES20_EEESL_NSB_IJNSB_IJllllEEESE_S11_EEESL_S23_NS1U_6fusion15FusionCallbacksIS1Y_NS24_17LinearCombinationISL_fSL_fLNS_15FloatRoundStyleE2EEES1Z_S21_JEEENSA_5SM1004TMEM4LOAD26SM100_TMEM_LOAD_32dp32b32xENSA_20SM90_TMA_LOAD_IM2COLES1J_NSA_39AutoVectorizingCopyWithAssumedAlignmentILi128EEENSA_21SM90_TMA_STORE_IM2COLES1J_S2G_S2G_EEEvvEEEEvNT_6ParamsE --------------------------
	.section	.text._ZN7cutlass13device_kernelINS_4conv6kernel13ConvUniversalINS1_16ConvProblemShapeILNS1_8OperatorE1ELi3EEENS1_10collective14CollectiveConvINS1_47MainloopSm100TmaUmmaWarpSpecializedImplicitGemmILS5_1ELi36ELi3ELi1ELi2EN4cute5tupleIJNSA_1CILi2EEENSC_ILi1EEESE_EEEEENSB_IJNSC_ILi128EEENSC_ILi64EEENSB_IJSI_EEEEEENS_12float_e4m3_tESL_NSA_8TiledMMAINSA_8MMA_AtomIJNSA_10MMA_TraitsINSA_25SM100_MMA_F8F6F4_2x1SM_SSEJSL_SL_fSH_SI_NSA_17integral_constantINSA_4UMMA5MajorELSS_0EEENSQ_ISS_LSS_1EEENSQ_INSR_7ScaleInELSV_0EEESW_EEEEEENSA_6LayoutINSB_IJSE_SE_SE_EEENSB_IJNSC_ILi0EEES11_S11_EEEEENSB_IJNSA_10UnderscoreES14_S14_EEEEENS7_6detail27Sm100ImplicitGemmTileTraitsINSA_25SM100_TMA_2SM_LOAD_IM2COLENSA_14ComposedLayoutINSA_7SwizzleILi2ELi4ELi3EEENSA_18smem_ptr_flag_bitsILi8EEENSZ_INSB_IJNSC_ILi8EEESI_EEENSB_IJSI_SE_EEEEEEEvEENS18_INSA_18SM100_TMA_2SM_LOADENS1A_INS1B_ILi1ELi4ELi3EEES1E_NSZ_INSB_IJNSC_ILi32EEES1F_EEENSB_IJSE_S1N_EEEEEEEvEEEENS_8epilogue10collective18CollectiveEpilogueINS1U_23Sm100TmaWarpSpecializedILi1ELi1ELi32ELb0ELb0EEEJNSB_IJSI_SI_SJ_EEENSB_IJNSZ_ISI_SE_EES20_EEESL_NSB_IJNSB_IJllllEEESE_S11_EEESL_S23_NS1U_6fusion15FusionCallbacksIS1Y_NS24_17LinearCombinationISL_fSL_fLNS_15FloatRoundStyleE2EEES1Z_S21_JEEENSA_5SM1004TMEM4LOAD26SM100_TMEM_LOAD_32dp32b32xENSA_20SM90_TMA_LOAD_IM2COLES1J_NSA_39AutoVectorizingCopyWithAssumedAlignmentILi128EEENSA_21SM90_TMA_STORE_IM2COLES1J_S2G_S2G_EEEvvEEEEvNT_6ParamsE,"ax",@progbits
	.align	128
.text._ZN7cutlass13device_kernelINS_4conv6kernel13ConvUniversalINS1_16ConvProblemShapeILNS1_8OperatorE1ELi3EEENS1_10collective14CollectiveConvINS1_47MainloopSm100TmaUmmaWarpSpecializedImplicitGemmILS5_1ELi36ELi3ELi1ELi2EN4cute5tupleIJNSA_1CILi2EEENSC_ILi1EEESE_EEEEENSB_IJNSC_ILi128EEENSC_ILi64EEENSB_IJSI_EEEEEENS_12float_e4m3_tESL_NSA_8TiledMMAINSA_8MMA_AtomIJNSA_10MMA_TraitsINSA_25SM100_MMA_F8F6F4_2x1SM_SSEJSL_SL_fSH_SI_NSA_17integral_constantINSA_4UMMA5MajorELSS_0EEENSQ_ISS_LSS_1EEENSQ_INSR_7ScaleInELSV_0EEESW_EEEEEENSA_6LayoutINSB_IJSE_SE_SE_EEENSB_IJNSC_ILi0EEES11_S11_EEEEENSB_IJNSA_10UnderscoreES14_S14_EEEEENS7_6detail27Sm100ImplicitGemmTileTraitsINSA_25SM100_TMA_2SM_LOAD_IM2COLENSA_14ComposedLayoutINSA_7SwizzleILi2ELi4ELi3EEENSA_18smem_ptr_flag_bitsILi8EEENSZ_INSB_IJNSC_ILi8EEESI_EEENSB_IJSI_SE_EEEEEEEvEENS18_INSA_18SM100_TMA_2SM_LOADENS1A_INS1B_ILi1ELi4ELi3EEES1E_NSZ_INSB_IJNSC_ILi32EEES1F_EEENSB_IJSE_S1N_EEEEEEEvEEEENS_8epilogue10collective18CollectiveEpilogueINS1U_23Sm100TmaWarpSpecializedILi1ELi1ELi32ELb0ELb0EEEJNSB_IJSI_SI_SJ_EEENSB_IJNSZ_ISI_SE_EES20_EEESL_NSB_IJNSB_IJllllEEESE_S11_EEESL_S23_NS1U_6fusion15FusionCallbacksIS1Y_NS24_17LinearCombinationISL_fSL_fLNS_15FloatRoundStyleE2EEES1Z_S21_JEEENSA_5SM1004TMEM4LOAD26SM100_TMEM_LOAD_32dp32b32xENSA_20SM90_TMA_LOAD_IM2COLES1J_NSA_39AutoVectorizingCopyWithAssumedAlignmentILi128EEENSA_21SM90_TMA_STORE_IM2COLES1J_S2G_S2G_EEEvvEEEEvNT_6ParamsE:
        .type           _ZN7cutlass13device_kernelINS_4conv6kernel13ConvUniversalINS1_16ConvProblemShapeILNS1_8OperatorE1ELi3EEENS1_10collective14CollectiveConvINS1_47MainloopSm100TmaUmmaWarpSpecializedImplicitGemmILS5_1ELi36ELi3ELi1ELi2EN4cute5tupleIJNSA_1CILi2EEENSC_ILi1EEESE_EEEEENSB_IJNSC_ILi128EEENSC_ILi64EEENSB_IJSI_EEEEEENS_12float_e4m3_tESL_NSA_8TiledMMAINSA_8MMA_AtomIJNSA_10MMA_TraitsINSA_25SM100_MMA_F8F6F4_2x1SM_SSEJSL_SL_fSH_SI_NSA_17integral_constantINSA_4UMMA5MajorELSS_0EEENSQ_ISS_LSS_1EEENSQ_INSR_7ScaleInELSV_0EEESW_EEEEEENSA_6LayoutINSB_IJSE_SE_SE_EEENSB_IJNSC_ILi0EEES11_S11_EEEEENSB_IJNSA_10UnderscoreES14_S14_EEEEENS7_6detail27Sm100ImplicitGemmTileTraitsINSA_25SM100_TMA_2SM_LOAD_IM2COLENSA_14ComposedLayoutINSA_7SwizzleILi2ELi4ELi3EEENSA_18smem_ptr_flag_bitsILi8EEENSZ_INSB_IJNSC_ILi8EEESI_EEENSB_IJSI_SE_EEEEEEEvEENS18_INSA_18SM100_TMA_2SM_LOADENS1A_INS1B_ILi1ELi4ELi3EEES1E_NSZ_INSB_IJNSC_ILi32EEES1F_EEENSB_IJSE_S1N_EEEEEEEvEEEENS_8epilogue10collective18CollectiveEpilogueINS1U_23Sm100TmaWarpSpecializedILi1ELi1ELi32ELb0ELb0EEEJNSB_IJSI_SI_SJ_EEENSB_IJNSZ_ISI_SE_EES20_EEESL_NSB_IJNSB_IJllllEEESE_S11_EEESL_S23_NS1U_6fusion15FusionCallbacksIS1Y_NS24_17LinearCombinationISL_fSL_fLNS_15FloatRoundStyleE2EEES1Z_S21_JEEENSA_5SM1004TMEM4LOAD26SM100_TMEM_LOAD_32dp32b32xENSA_20SM90_TMA_LOAD_IM2COLES1J_NSA_39AutoVectorizingCopyWithAssumedAlignmentILi128EEENSA_21SM90_TMA_STORE_IM2COLES1J_S2G_S2G_EEEvvEEEEvNT_6ParamsE,@function
        .size           _ZN7cutlass13device_kernelINS_4conv6kernel13ConvUniversalINS1_16ConvProblemShapeILNS1_8OperatorE1ELi3EEENS1_10collective14CollectiveConvINS1_47MainloopSm100TmaUmmaWarpSpecializedImplicitGemmILS5_1ELi36ELi3ELi1ELi2EN4cute5tupleIJNSA_1CILi2EEENSC_ILi1EEESE_EEEEENSB_IJNSC_ILi128EEENSC_ILi64EEENSB_IJSI_EEEEEENS_12float_e4m3_tESL_NSA_8TiledMMAINSA_8MMA_AtomIJNSA_10MMA_TraitsINSA_25SM100_MMA_F8F6F4_2x1SM_SSEJSL_SL_fSH_SI_NSA_17integral_constantINSA_4UMMA5MajorELSS_0EEENSQ_ISS_LSS_1EEENSQ_INSR_7ScaleInELSV_0EEESW_EEEEEENSA_6LayoutINSB_IJSE_SE_SE_EEENSB_IJNSC_ILi0EEES11_S11_EEEEENSB_IJNSA_10UnderscoreES14_S14_EEEEENS7_6detail27Sm100ImplicitGemmTileTraitsINSA_25SM100_TMA_2SM_LOAD_IM2COLENSA_14ComposedLayoutINSA_7SwizzleILi2ELi4ELi3EEENSA_18smem_ptr_flag_bitsILi8EEENSZ_INSB_IJNSC_ILi8EEESI_EEENSB_IJSI_SE_EEEEEEEvEENS18_INSA_18SM100_TMA_2SM_LOADENS1A_INS1B_ILi1ELi4ELi3EEES1E_NSZ_INSB_IJNSC_ILi32EEES1F_EEENSB_IJSE_S1N_EEEEEEEvEEEENS_8epilogue10collective18CollectiveEpilogueINS1U_23Sm100TmaWarpSpecializedILi1ELi1ELi32ELb0ELb0EEEJNSB_IJSI_SI_SJ_EEENSB_IJNSZ_ISI_SE_EES20_EEESL_NSB_IJNSB_IJllllEEESE_S11_EEESL_S23_NS1U_6fusion15FusionCallbacksIS1Y_NS24_17LinearCombinationISL_fSL_fLNS_15FloatRoundStyleE2EEES1Z_S21_JEEENSA_5SM1004TMEM4LOAD26SM100_TMEM_LOAD_32dp32b32xENSA_20SM90_TMA_LOAD_IM2COLES1J_NSA_39AutoVectorizingCopyWithAssumedAlignmentILi128EEENSA_21SM90_TMA_STORE_IM2COLES1J_S2G_S2G_EEEvvEEEEvNT_6ParamsE,(.L_x_236 - _ZN7cutlass13device_kernelINS_4conv6kernel13ConvUniversalINS1_16ConvProblemShapeILNS1_8OperatorE1ELi3EEENS1_10collective14CollectiveConvINS1_47MainloopSm100TmaUmmaWarpSpecializedImplicitGemmILS5_1ELi36ELi3ELi1ELi2EN4cute5tupleIJNSA_1CILi2EEENSC_ILi1EEESE_EEEEENSB_IJNSC_ILi128EEENSC_ILi64EEENSB_IJSI_EEEEEENS_12float_e4m3_tESL_NSA_8TiledMMAINSA_8MMA_AtomIJNSA_10MMA_TraitsINSA_25SM100_MMA_F8F6F4_2x1SM_SSEJSL_SL_fSH_SI_NSA_17integral_constantINSA_4UMMA5MajorELSS_0EEENSQ_ISS_LSS_1EEENSQ_INSR_7ScaleInELSV_0EEESW_EEEEEENSA_6LayoutINSB_IJSE_SE_SE_EEENSB_IJNSC_ILi0EEES11_S11_EEEEENSB_IJNSA_10UnderscoreES14_S14_EEEEENS7_6detail27Sm100ImplicitGemmTileTraitsINSA_25SM100_TMA_2SM_LOAD_IM2COLENSA_14ComposedLayoutINSA_7SwizzleILi2ELi4ELi3EEENSA_18smem_ptr_flag_bitsILi8EEENSZ_INSB_IJNSC_ILi8EEESI_EEENSB_IJSI_SE_EEEEEEEvEENS18_INSA_18SM100_TMA_2SM_LOADENS1A_INS1B_ILi1ELi4ELi3EEES1E_NSZ_INSB_IJNSC_ILi32EEES1F_EEENSB_IJSE_S1N_EEEEEEEvEEEENS_8epilogue10collective18CollectiveEpilogueINS1U_23Sm100TmaWarpSpecializedILi1ELi1ELi32ELb0ELb0EEEJNSB_IJSI_SI_SJ_EEENSB_IJNSZ_ISI_SE_EES20_EEESL_NSB_IJNSB_IJllllEEESE_S11_EEESL_S23_NS1U_6fusion15FusionCallbacksIS1Y_NS24_17LinearCombinationISL_fSL_fLNS_15FloatRoundStyleE2EEES1Z_S21_JEEENSA_5SM1004TMEM4LOAD26SM100_TMEM_LOAD_32dp32b32xENSA_20SM90_TMA_LOAD_IM2COLES1J_NSA_39AutoVectorizingCopyWithAssumedAlignmentILi128EEENSA_21SM90_TMA_STORE_IM2COLES1J_S2G_S2G_EEEvvEEEEvNT_6ParamsE)
        .other          _ZN7cutlass13device_kernelINS_4conv6kernel13ConvUniversalINS1_16ConvProblemShapeILNS1_8OperatorE1ELi3EEENS1_10collective14CollectiveConvINS1_47MainloopSm100TmaUmmaWarpSpecializedImplicitGemmILS5_1ELi36ELi3ELi1ELi2EN4cute5tupleIJNSA_1CILi2EEENSC_ILi1EEESE_EEEEENSB_IJNSC_ILi128EEENSC_ILi64EEENSB_IJSI_EEEEEENS_12float_e4m3_tESL_NSA_8TiledMMAINSA_8MMA_AtomIJNSA_10MMA_TraitsINSA_25SM100_MMA_F8F6F4_2x1SM_SSEJSL_SL_fSH_SI_NSA_17integral_constantINSA_4UMMA5MajorELSS_0EEENSQ_ISS_LSS_1EEENSQ_INSR_7ScaleInELSV_0EEESW_EEEEEENSA_6LayoutINSB_IJSE_SE_SE_EEENSB_IJNSC_ILi0EEES11_S11_EEEEENSB_IJNSA_10UnderscoreES14_S14_EEEEENS7_6detail27Sm100ImplicitGemmTileTraitsINSA_25SM100_TMA_2SM_LOAD_IM2COLENSA_14ComposedLayoutINSA_7SwizzleILi2ELi4ELi3EEENSA_18smem_ptr_flag_bitsILi8EEENSZ_INSB_IJNSC_ILi8EEESI_EEENSB_IJSI_SE_EEEEEEEvEENS18_INSA_18SM100_TMA_2SM_LOADENS1A_INS1B_ILi1ELi4ELi3EEES1E_NSZ_INSB_IJNSC_ILi32EEES1F_EEENSB_IJSE_S1N_EEEEEEEvEEEENS_8epilogue10collective18CollectiveEpilogueINS1U_23Sm100TmaWarpSpecializedILi1ELi1ELi32ELb0ELb0EEEJNSB_IJSI_SI_SJ_EEENSB_IJNSZ_ISI_SE_EES20_EEESL_NSB_IJNSB_IJllllEEESE_S11_EEESL_S23_NS1U_6fusion15FusionCallbacksIS1Y_NS24_17LinearCombinationISL_fSL_fLNS_15FloatRoundStyleE2EEES1Z_S21_JEEENSA_5SM1004TMEM4LOAD26SM100_TMEM_LOAD_32dp32b32xENSA_20SM90_TMA_LOAD_IM2COLES1J_NSA_39AutoVectorizingCopyWithAssumedAlignmentILi128EEENSA_21SM90_TMA_STORE_IM2COLES1J_S2G_S2G_EEEvvEEEEvNT_6ParamsE,@"STO_CUDA_ENTRY STV_DEFAULT"
_ZN7cutlass13device_kernelINS_4conv6kernel13ConvUniversalINS1_16ConvProblemShapeILNS1_8OperatorE1ELi3EEENS1_10collective14CollectiveConvINS1_47MainloopSm100TmaUmmaWarpSpecializedImplicitGemmILS5_1ELi36ELi3ELi1ELi2EN4cute5tupleIJNSA_1CILi2EEENSC_ILi1EEESE_EEEEENSB_IJNSC_ILi128EEENSC_ILi64EEENSB_IJSI_EEEEEENS_12float_e4m3_tESL_NSA_8TiledMMAINSA_8MMA_AtomIJNSA_10MMA_TraitsINSA_25SM100_MMA_F8F6F4_2x1SM_SSEJSL_SL_fSH_SI_NSA_17integral_constantINSA_4UMMA5MajorELSS_0EEENSQ_ISS_LSS_1EEENSQ_INSR_7ScaleInELSV_0EEESW_EEEEEENSA_6LayoutINSB_IJSE_SE_SE_EEENSB_IJNSC_ILi0EEES11_S11_EEEEENSB_IJNSA_10UnderscoreES14_S14_EEEEENS7_6detail27Sm100ImplicitGemmTileTraitsINSA_25SM100_TMA_2SM_LOAD_IM2COLENSA_14ComposedLayoutINSA_7SwizzleILi2ELi4ELi3EEENSA_18smem_ptr_flag_bitsILi8EEENSZ_INSB_IJNSC_ILi8EEESI_EEENSB_IJSI_SE_EEEEEEEvEENS18_INSA_18SM100_TMA_2SM_LOADENS1A_INS1B_ILi1ELi4ELi3EEES1E_NSZ_INSB_IJNSC_ILi32EEES1F_EEENSB_IJSE_S1N_EEEEEEEvEEEENS_8epilogue10collective18CollectiveEpilogueINS1U_23Sm100TmaWarpSpecializedILi1ELi1ELi32ELb0ELb0EEEJNSB_IJSI_SI_SJ_EEENSB_IJNSZ_ISI_SE_EES20_EEESL_NSB_IJNSB_IJllllEEESE_S11_EEESL_S23_NS1U_6fusion15FusionCallbacksIS1Y_NS24_17LinearCombinationISL_fSL_fLNS_15FloatRoundStyleE2EEES1Z_S21_JEEENSA_5SM1004TMEM4LOAD26SM100_TMEM_LOAD_32dp32b32xENSA_20SM90_TMA_LOAD_IM2COLES1J_NSA_39AutoVectorizingCopyWithAssumedAlignmentILi128EEENSA_21SM90_TMA_STORE_IM2COLES1J_S2G_S2G_EEEvvEEEEvNT_6ParamsE:
[----:B------:R-:W1:Y:S01]  /*0000*/  LDC R1, c[0x0][0x37c] ;  /* 0x0000df00ff017b82 */ /* 0x000e620000000800 */
[----:B------:R-:W2:Y:S01]  /*0010*/  S2R R69, SR_TID.X ;  /* 0x0000000000457919 */ /* 0x000ea20000002100 */
[----:B------:R-:W3:Y:S06]  /*0020*/  LDCU.64 UR8, c[0x0][0x990] ;  /* 0x00013200ff0877ac */ /* 0x000eec0008000a00 */
[----:B------:R-:W4:Y:S01]  /*0030*/  S2UR UR4, SR_CgaCtaId ;  /* 0x00000000000479c3 */ /* 0x000f220000008800 */
[----:B-1----:R-:W-:Y:S01]  /*0040*/  VIADD R1, R1, 0xfffffff8 ;  /* 0xfffffff801017836 */ /* 0x002fe20000000000 */
[----:B------:R-:W-:-:S02]  /*0050*/  PRMT R79, RZ, 0x7610, R79 ;  /* 0x00007610ff4f7816 */ /* 0x000fc4000000004f */
[----:B------:R-:W-:Y:S02]  /*0060*/  ELECT P1, URZ, PT ;  /* 0x0000000000ff782f */ /* 0x000fe40003820000 */
[----:B------:R-:W-:Y:S01]  /*0070*/  R2UR UR43, R1 ;  /* 0x00000000012b72ca */ /* 0x000fe200000e0000 */
[----:B---3--:R-:W-:-:S04]  /*0080*/  UISETP.NE.U32.AND UP0, UPT, UR8, URZ, UPT ;  /* 0x000000ff0800728c */ /* 0x008fc8000bf05070 */
[----:B------:R-:W-:Y:S02]  /*0090*/  UISETP.NE.AND.EX UP0, UPT, UR9, URZ, UPT, UP0 ;  /* 0x000000ff0900728c */ /* 0x000fe4000bf05300 */
[----:B----4-:R-:W-:Y:S02]  /*00a0*/  ULOP3.LUT UR31, UR4, 0x1, URZ, 0xc0, !UPT ;  /* 0x00000001041f7892 */ /* 0x010fe4000f8ec0ff */
[----:B------:R-:W-:Y:S01]  /*00b0*/  ULOP3.LUT UR30, UR4, 0x1, URZ, 0x3c, !UPT ;  /* 0x00000001041e7892 */ /* 0x000fe2000f8e3cff */
[----:B--2---:R-:W-:-:S05]  /*00c0*/  SHF.R.U32.HI R80, RZ, 0x5, R69 ;  /* 0x00000005ff507819 */ /* 0x004fca0000011645 */
[----:B------:R-:W1:Y:S02]  /*00d0*/  SHFL.IDX PT, R0, R80, RZ, 0x1f ;  /* 0x00001fff50007589 */ /* 0x000e6400000e0000 */
[----:B-1----:R-:W-:Y:S01]  /*00e0*/  R2UR UR18, R0 ;  /* 0x00000000001272ca */ /* 0x002fe200000e0000 */
[----:B------:R-:W-:-:S14]  /*00f0*/  BRA.U UP0, `(.L_x_0) ;  /* 0x0000000100307547 */ /* 0x000fdc000b800000 */
[----:B------:R-:W1:Y:S02]  /*0100*/  LDCU.64 UR4, c[0x0][0x988] ;  /* 0x00013100ff0477ac */ /* 0x000e640008000a00 */
[----:B-1----:R-:W-:-:S04]  /*0110*/  UISETP.NE.U32.AND UP0, UPT, UR4, URZ, UPT ;  /* 0x000000ff0400728c */ /* 0x002fc8000bf05070 */
[----:B------:R-:W-:-:S09]  /*0120*/  UISETP.NE.AND.EX UP0, UPT, UR5, URZ, UPT, UP0 ;  /* 0x000000ff0500728c */ /* 0x000fd2000bf05300 */
[----:B------:R-:W-:Y:S05]  /*0130*/  BRA.U !UP0, `(.L_x_1) ;  /* 0x0000000108147547 */ /* 0x000fea000b800000 */
[----:B------:R-:W1:Y:S01]  /*0140*/  LDC.64 R2, c[0x0][0x988] ;  /* 0x00026200ff027b82 */ /* 0x000e620000000a00 */
[----:B------:R-:W1:Y:S02]  /*0150*/  LDCU.64 UR4, c[0x0][0x358] ;  /* 0x00006b00ff0477ac */ /* 0x000e640008000a00 */
[----:B-1----:R1:W5:Y:S01]  /*0160*/  LDG.E R39, desc[UR4][R2.64] ;  /* 0x0000000402277981 */ /* 0x002362000c1e1900 */
[----:B------:R-:W-:Y:S01]  /*0170*/  HFMA2 R79, -RZ, RZ, 0, 5.9604644775390625e-08 ;  /* 0x00000001ff4f7431 */ /* 0x000fe200000001ff */
[----:B------:R-:W-:Y:S05]  /*0180*/  BRA `(.L_x_0) ;  /* 0x00000000000c7947 */ /* 0x000fea0003800000 */
.L_x_1:
[----:B------:R-:W1:Y:S01]  /*0190*/  LDCU UR4, c[0x0][0x980] ;  /* 0x00013000ff0477ac */ /* 0x000e620008000800 */
[----:B------:R-:W-:Y:S01]  /*01a0*/  HFMA2 R79, -RZ, RZ, 0, 5.9604644775390625e-08 ;  /* 0x00000001ff4f7431 */ /* 0x000fe200000001ff */
[----:B-1----:R-:W-:-:S07]  /*01b0*/  MOV R39, UR4 ;  /* 0x0000000400277c02 */ /* 0x002fce0008000f00 */
.L_x_0:
[----:B------:R-:W2:Y:S02]  /*01c0*/  LDCU.64 UR4, c[0x0][0x9b0] ;  /* 0x00013600ff0477ac */ /* 0x000ea40008000a00 */
[----:B--2---:R-:W-:-:S04]  /*01d0*/  UISETP.NE.U32.AND UP0, UPT, UR4, URZ, UPT ;  /* 0x000000ff0400728c */ /* 0x004fc8000bf05070 */
[----:B------:R-:W-:-:S09]  /*01e0*/  UISETP.NE.AND.EX UP0, UPT, UR5, URZ, UPT, UP0 ;  /* 0x000000ff0500728c */ /* 0x000fd2000bf05300 */
[----:B------:R-:W-:Y:S05]  /*01f0*/  BRA.U UP0, `(.L_x_2) ;  /* 0x0000000100287547 */ /* 0x000fea000b800000 */
[----:B------:R-:W2:Y:S02]  /*0200*/  LDCU.64 UR4, c[0x0][0x9a8] ;  /* 0x00013500ff0477ac */ /* 0x000ea40008000a00 */
[----:B--2---:R-:W-:-:S04]  /*0210*/  UISETP.NE.U32.AND UP0, UPT, UR4, URZ, UPT ;  /* 0x000000ff0400728c */ /* 0x004fc8000bf05070 */
[----:B------:R-:W-:-:S09]  /*0220*/  UISETP.NE.AND.EX UP0, UPT, UR5, URZ, UPT, UP0 ;  /* 0x000000ff0500728c */ /* 0x000fd2000bf05300 */
[----:B------:R-:W-:Y:S05]  /*0230*/  BRA.U !UP0, `(.L_x_3) ;  /* 0x0000000108107547 */ /* 0x000fea000b800000 */
[----:B-1----:R-:W1:Y:S01]  /*0240*/  LDC.64 R2, c[0x0][0x9a8] ;  /* 0x00026a00ff027b82 */ /* 0x002e620000000a00 */
[----:B------:R-:W1:Y:S02]  /*0250*/  LDCU.64 UR4, c[0x0][0x358] ;  /* 0x00006b00ff0477ac */ /* 0x000e640008000a00 */
[----:B-1----:R2:W5:Y:S01]  /*0260*/  LDG.E R38, desc[UR4][R2.64] ;  /* 0x0000000402267981 */ /* 0x002562000c1e1900 */
[----:B------:R-:W-:Y:S05]  /*0270*/  BRA `(.L_x_2) ;  /* 0x0000000000087947 */ /* 0x000fea0003800000 */
.L_x_3:
[----:B------:R-:W2:Y:S02]  /*0280*/  LDCU UR4, c[0x0][0x9a0] ;  /* 0x00013400ff0477ac */ /* 0x000ea40008000800 */
[----:B--2---:R-:W-:Y:S02]  /*0290*/  MOV R38, UR4 ;  /* 0x0000000400267c02 */ /* 0x004fe40008000f00 */
.L_x_2:
[----:B------:R-:W-:Y:S01]  /*02a0*/  IMAD.U32 R0, RZ, RZ, UR18 ;  /* 0x00000012ff007e24 */ /* 0x000fe2000f8e00ff */
[----:B------:R-:W-:Y:S04]  /*02b0*/  BSSY.RECONVERGENT B0, `(.L_x_4) ;  /* 0x000000c000007945 */ /* 0x000fe80003800200 */
[C---:B------:R-:W-:Y:S02]  /*02c0*/  ISETP.NE.OR P2, PT, R0.reuse, 0x1, !P1 ;  /* 0x000000010000780c */ /* 0x040fe40004f45670 */
[----:B------:R-:W-:-:S11]  /*02d0*/  ISETP.NE.OR P0, PT, R0, 0x3, !P1 ;  /* 0x000000030000780c */ /* 0x000fd60004f05670 */
[----:B------:R-:W-:Y:S05]  /*02e0*/  @P2 BRA `(.L_x_5) ;  /* 0x0000000000202947 */ /* 0x000fea0003800000 */
[----:B------:R-:W3:Y:S02]  /*02f0*/  LDCU.64 UR4, c[0x0][0x348] ;  /* 0x00006900ff0477ac */ /* 0x000ee40008000a00 */
[----:B---3--:R-:W-:Y:S02]  /*0300*/  UIADD3 UR6, UP1, UPT, UR4, 0x80, URZ ;  /* 0x0000008004067890 */ /* 0x008fe4000ff3e0ff */
[----:B------:R-:W-:Y:S02]  /*0310*/  UIADD3 UR4, UP0, UPT, UR4, 0x200, URZ ;  /* 0x0000020004047890 */ /* 0x000fe4000ff1e0ff */
[----:B------:R-:W-:Y:S02]  /*0320*/  UIADD3.X UR7, UPT, UPT, URZ, UR5, URZ, UP1, !UPT ;  /* 0x00000005ff077290 */ /* 0x000fe40008ffe4ff */
[----:B------:R-:W-:-:S07]  /*0330*/  UIADD3.X UR5, UPT, UPT, URZ, UR5, URZ, UP0, !UPT ;  /* 0x00000005ff057290 */ /* 0x000fce00087fe4ff */
[----:B------:R3:W-:Y:S02]  /*0340*/  UTMACCTL.PF [UR6] ;  /* 0x00000000060079b9 */ /* 0x0007e40008040000 */
[----:B------:R3:W-:Y:S02]  /*0350*/  UTMACCTL.PF [UR4] ;  /* 0x00000000040079b9 */ /* 0x0007e40008040000 */
[----:B---3--:R-:W-:Y:S01]  /*0360*/  NOP ;  /* 0x0000000000007918 */ /* 0x008fe20000000000 */
.L_x_5:
[----:B------:R-:W-:Y:S05]  /*0370*/  BSYNC.RECONVERGENT B0 ;  /* 0x0000000000007941 */ /* 0x000fea0003800200 */
.L_x_4:
[----:B------:R-:W-:Y:S04]  /*0380*/  BSSY.RECONVERGENT B0, `(.L_x_6) ;  /* 0x000000a000007945 */ /* 0x000fe80003800200 */
        /* <DEDUP_REMOVED lines=9> */
.L_x_7:
[----:B------:R-:W-:Y:S05]  /*0420*/  BSYNC.RECONVERGENT B0 ;  /* 0x0000000000007941 */ /* 0x000fea0003800200 */
.L_x_6:
[----:B------:R-:W3:Y:S01]  /*0430*/  LDCU.64 UR4, c[0x0][0x988] ;  /* 0x00013100ff0477ac */ /* 0x000ee20008000a00 */
[----:B------:R-:W-:Y:S02]  /*0440*/  UISETP.EQ.U32.AND UP1, UPT, UR8, URZ, UPT ;  /* 0x000000ff0800728c */ /* 0x000fe4000bf22070 */
[----:B------:R-:W-:Y:S02]  /*0450*/  UPLOP3.LUT UP3, UPT, UPT, UPT, UPT, 0x80, 0x8 ;  /* 0x000000000008789c */ /* 0x000fe40003f6f070 */
[----:B---3--:R-:W-:-:S04]  /*0460*/  UISETP.NE.U32.AND UP0, UPT, UR4, URZ, UPT ;  /* 0x000000ff0400728c */ /* 0x008fc8000bf05070 */
[----:B------:R-:W-:-:S04]  /*0470*/  UISETP.NE.AND.EX UP2, UPT, UR5, URZ, UPT, UP0 ;  /* 0x000000ff0500728c */ /* 0x000fc8000bf45300 */
[----:B------:R-:W-:-:S04]  /*0480*/  UISETP.EQ.OR.EX UP4, UPT, UR9, URZ, !UP2, UP1 ;  /* 0x000000ff0900728c */ /* 0x000fc8000d782710 */
[----:B------:R-:W-:-:S06]  /*0490*/  UP2UR UR4, UPR, URZ, 0x10 ;  /* 0x00000010ff047883 */ /* 0x000fcc0008000000 */
[----:B------:R-:W-:Y:S01]  /*04a0*/  MOV R82, UR4 ;  /* 0x0000000400527c02 */ /* 0x000fe20008000f00 */
[----:B------:R-:W-:Y:S06]  /*04b0*/  BRA.U !UP4, `(.L_x_8) ;  /* 0x000000010c207547 */ /* 0x000fec000b800000 */
[----:B------:R-:W-:Y:S01]  /*04c0*/  UISETP.NE.U32.AND UP1, UPT, UR8, URZ, UPT ;  /* 0x000000ff0800728c */ /* 0x000fe2000bf25070 */
[----:B-----5:R-:W-:Y:S01]  /*04d0*/  FSETP.NEU.AND P0, PT, R39, RZ, PT ;  /* 0x000000ff2700720b */ /* 0x020fe20003f0d000 */
[----:B------:R-:W-:Y:S02]  /*04e0*/  USEL UR4, URZ, 0xffffffff, UP2 ;  /* 0xffffffffff047887 */ /* 0x000fe40009000000 */
[----:B------:R-:W-:-:S10]  /*04f0*/  UISETP.NE.AND.EX UP1, UPT, UR9, URZ, UPT, UP1 ;  /* 0x000000ff0900728c */ /* 0x000fd4000bf25310 */
[----:B------:R-:W-:Y:S01]  /*0500*/  VOTEU.ANY UP0, P0 ;  /* 0x0000000000ff7886 */ /* 0x000fe20000000100 */
[----:B------:R-:W-:-:S04]  /*0510*/  @!UP1 USEL UR4, URZ, 0xffffffff, UP0 ;  /* 0xffffffffff049887 */ /* 0x000fc80008000000 */
[----:B------:R-:W-:-:S04]  /*0520*/  ULOP3.LUT UR4, UR4, 0x1, URZ, 0xc0, !UPT ;  /* 0x0000000104047892 */ /* 0x000fc8000f8ec0ff */
[----:B------:R-:W-:-:S11]  /*0530*/  UISETP.NE.U32.AND UP3, UPT, UR4, 0x1, UPT ;  /* 0x000000010400788c */ /* 0x000fd6000bf65070 */
.L_x_8:
[----:B------:R-:W3:Y:S01]  /*0540*/  SHFL.IDX PT, R0, R80, RZ, 0x1f ;  /* 0x00001fff50007589 */ /* 0x000ee200000e0000 */
[----:B------:R-:W-:Y:S02]  /*0550*/  UISETP.NE.AND UP5, UPT, UR18, 0x2, UPT ;  /* 0x000000021200788c */ /* 0x000fe4000bfa5270 */
[----:B------:R-:W-:Y:S02]  /*0560*/  UISETP.NE.AND UP0, UPT, UR18, 0x2, UPT ;  /* 0x000000021200788c */ /* 0x000fe4000bf05270 */
[----:B------:R-:W-:Y:S02]  /*0570*/  UISETP.NE.OR UP1, UPT, UR31, URZ, UP5 ;  /* 0x000000ff1f00728c */ /* 0x000fe4000af25670 */
[----:B------:R-:W-:-:S04]  /*0580*/  USEL UR42, URZ, 0x1, UP0 ;  /* 0x00000001ff2a7887 */ /* 0x000fc80008000000 */
[----:B------:R-:W-:Y:S02]  /*0590*/  PLOP3.LUT P3, PT, P1, PT, UP1, 0xae, 0xea ;  /* 0x0000000000ea781c */ /* 0x000fe40000f6f51e */
[----:B---3--:R-:W-:-:S13]  /*05a0*/  ISETP.NE.AND P0, PT, R0, RZ, PT ;  /* 0x000000ff0000720c */ /* 0x008fda0003f05270 */
[----:B------:R-:W-:Y:S05]  /*05b0*/  @P0 BRA `(.L_x_9) ;  /* 0x0000000400540947 */ /* 0x000fea0003800000 */
[----:B------:R-:W-:Y:S01]  /*05c0*/  ELECT P0, URZ, PT ;  /* 0x0000000000ff782f */ /* 0x000fe20003800000 */
[----:B------:R-:W-:-:S12]  /*05d0*/  BSSY.RECONVERGENT B0, `(.L_x_9) ;  /* 0x0000053000007945 */ /* 0x000fd80003800200 */
[----:B------:R-:W-:Y:S05]  /*05e0*/  @!P0 BRA `(.L_x_10) ;  /* 0x0000000400448947 */ /* 0x000fea0003800000 */
[----:B------:R-:W3:Y:S01]  /*05f0*/  S2UR UR5, SR_CgaCtaId ;  /* 0x00000000000579c3 */ /* 0x000ee20000008800 */
[----:B------:R-:W-:Y:S01]  /*0600*/  UMOV UR4, 0x400 ;  /* 0x0000040000047882 */ /* 0x000fe20000000000 */
[----:B------:R-:W-:Y:S02]  /*0610*/  UMOV UR6, 0x1 ;  /* 0x0000000100067882 */ /* 0x000fe40000000000 */
[----:B------:R-:W-:-:S04]  /*0620*/  UIADD3 UR6, UPT, UPT, -UR6, 0x100000, URZ ;  /* 0x0010000006067890 */ /* 0x000fc8000fffe1ff */
[----:B------:R-:W-:Y:S02]  /*0630*/  USHF.L.U32 UR7, UR6, 0xb, URZ ;  /* 0x0000000b06077899 */ /* 0x000fe400080006ff */
[----:B------:R-:W-:Y:S02]  /*0640*/  USHF.L.U32 UR6, UR6, 0x1, URZ ;  /* 0x0000000106067899 */ /* 0x000fe400080006ff */
[----:B---3--:R-:W-:Y:S01]  /*0650*/  ULEA UR4, UR5, UR4, 0x18 ;  /* 0x0000000405047291 */ /* 0x008fe2000f8ec0ff */
[----:B------:R-:W3:Y:S11]  /*0660*/  FENCE.VIEW.ASYNC.S ;  /* 0x00000000000073c6 */ /* 0x000ef60000000000 */
[----:B---3--:R3:W4:Y:S01]  /*0670*/  SYNCS.EXCH.64 URZ, [UR4], UR6 ;  /* 0x0000000604ff75b2 */ /* 0x0087220008000100 */
[----:B------:R3:W1:Y:S01]  /*0680*/  SYNCS.EXCH.64 URZ, [UR4+0x120], UR6 ;  /* 0x0001200604ff75b2 */ /* 0x0006620008000100 */
        /* <DEDUP_REMOVED lines=69> */
[----:B------:R3:W1:Y:S02]  /*0ae0*/  SYNCS.EXCH.64 URZ, [UR4+0x238], UR6 ;  /* 0x0002380604ff75b2 */ /* 0x0006640008000100 */
[----:B---34-:R-:W-:Y:S01]  /*0af0*/  NOP ;  /* 0x0000000000007918 */ /* 0x018fe20000000000 */
.L_x_10:
[----:B------:R-:W-:Y:S05]  /*0b00*/  BSYNC.RECONVERGENT B0 ;  /* 0x0000000000007941 */ /* 0x000fea0003800200 */
.L_x_9:
[----:B------:R-:W3:Y:S01]  /*0b10*/  SHFL.IDX PT, R0, R80, RZ, 0x1f ;  /* 0x00001fff50007589 */ /* 0x000ee200000e0000 */
[----:B------:R-:W-:Y:S01]  /*0b20*/  NOP ;  /* 0x0000000000007918 */ /* 0x000fe20000000000 */
[----:B---3--:R-:W-:-:S13]  /*0b30*/  ISETP.NE.AND P0, PT, R0, 0x1, PT ;  /* 0x000000010000780c */ /* 0x008fda0003f05270 */
[----:B------:R-:W-:Y:S05]  /*0b40*/  @P0 BRA `(.L_x_11) ;  /* 0x0000000000400947 */ /* 0x000fea0003800000 */
[----:B------:R-:W3:Y:S01]  /*0b50*/  S2UR UR5, SR_CgaCtaId ;  /* 0x00000000000579c3 */ /* 0x000ee20000008800 */
[----:B------:R-:W-:Y:S01]  /*0b60*/  UMOV UR4, 0x400 ;  /* 0x0000040000047882 */ /* 0x000fe20000000000 */
[----:B------:R-:W-:Y:S01]  /*0b70*/  UMOV UR8, 0x20 ;  /* 0x0000002000087882 */ /* 0x000fe20000000000 */
[----:B------:R-:W-:Y:S01]  /*0b80*/  UMOV UR6, 0x80 ;  /* 0x0000008000067882 */ /* 0x000fe20000000000 */
[----:B------:R-:W-:-:S04]  /*0b90*/  UIADD3 UR8, UPT, UPT, -UR8, 0x100000, URZ ;  /* 0x0010000008087890 */ /* 0x000fc8000fffe1ff */
[----:B------:R-:W-:Y:S02]  /*0ba0*/  USHF.L.U32 UR9, UR8, 0xb, URZ ;  /* 0x0000000b08097899 */ /* 0x000fe400080006ff */
[----:B------:R-:W-:Y:S02]  /*0bb0*/  USHF.L.U32 UR8, UR8, 0x1, URZ ;  /* 0x0000000108087899 */ /* 0x000fe400080006ff */
[----:B------:R-:W-:-:S04]  /*0bc0*/  UIADD3 UR6, UPT, UPT, -UR6, 0x100000, URZ ;  /* 0x0010000006067890 */ /* 0x000fc8000fffe1ff */
[----:B------:R-:W-:Y:S02]  /*0bd0*/  USHF.L.U32 UR7, UR6, 0xb, URZ ;  /* 0x0000000b06077899 */ /* 0x000fe400080006ff */
[----:B------:R-:W-:Y:S01]  /*0be0*/  USHF.L.U32 UR6, UR6, 0x1, URZ ;  /* 0x0000000106067899 */ /* 0x000fe200080006ff */
[----:B------:R-:W-:Y:S01]  /*0bf0*/  ELECT P0, URZ, PT ;  /* 0x0000000000ff782f */ /* 0x000fe20003800000 */
[----:B---3--:R-:W-:Y:S01]  /*0c00*/  ULEA UR4, UR5, UR4, 0x18 ;  /* 0x0000000405047291 */ /* 0x008fe2000f8ec0ff */
[----:B------:R-:W3:Y:S11]  /*0c10*/  FENCE.VIEW.ASYNC.S ;  /* 0x00000000000073c6 */ /* 0x000ef60000000000 */
[----:B---3--:R3:W4:Y:S01]  /*0c20*/  SYNCS.EXCH.64 URZ, [UR4+0x240], UR8 ;  /* 0x0002400804ff75b2 */ /* 0x0087220008000100 */
[----:B------:R3:W1:Y:S01]  /*0c30*/  SYNCS.EXCH.64 URZ, [UR4+0x248], UR6 ;  /* 0x0002480604ff75b2 */ /* 0x0006620008000100 */
[----:B------:R-:W-:Y:S01]  /*0c40*/  NOP ;  /* 0x0000000000007918 */ /* 0x000fe20000000000 */
.L_x_11:
[----:B------:R-:W2:Y:S01]  /*0c50*/  SHFL.IDX PT, R0, R80, RZ, 0x1f ;  /* 0x00001fff50007589 */ /* 0x000ea200000e0000 */
[----:B------:R-:W-:Y:S01]  /*0c60*/  NOP ;  /* 0x0000000000007918 */ /* 0x000fe20000000000 */
[----:B--2---:R-:W-:-:S13]  /*0c70*/  ISETP.NE.AND P0, PT, R0, 0x3, PT ;  /* 0x000000030000780c */ /* 0x004fda0003f05270 */
[----:B------:R-:W-:Y:S05]  /*0c80*/  @P0 BRA `(.L_x_12) ;  /* 0x0000000000300947 */ /* 0x000fea0003800000 */
[----:B------:R-:W2:Y:S01]  /*0c90*/  S2UR UR5, SR_CgaCtaId ;  /* 0x00000000000579c3 */ /* 0x000ea20000008800 */
[----:B---3--:R-:W-:Y:S01]  /*0ca0*/  UMOV UR4, 0x400 ;  /* 0x0000040000047882 */ /* 0x008fe20000000000 */
[----:B------:R-:W-:Y:S01]  /*0cb0*/  UMOV UR6, 0x20 ;  /* 0x0000002000067882 */ /* 0x000fe20000000000 */
[----:B------:R-:W-:Y:S01]  /*0cc0*/  ELECT P0, URZ, PT ;  /* 0x0000000000ff782f */ /* 0x000fe20003800000 */
[----:B------:R-:W-:-:S04]  /*0cd0*/  UIADD3 UR6, UPT, UPT, -UR6, 0x100000, URZ ;  /* 0x0010000006067890 */ /* 0x000fc8000fffe1ff */
[----:B------:R-:W-:Y:S02]  /*0ce0*/  USHF.L.U32 UR7, UR6, 0xb, URZ ;  /* 0x0000000b06077899 */ /* 0x000fe400080006ff */
[----:B------:R-:W-:Y:S02]  /*0cf0*/  USHF.L.U32 UR6, UR6, 0x1, URZ ;  /* 0x0000000106067899 */ /* 0x000fe400080006ff */
[----:B--2---:R-:W-:Y:S01]  /*0d00*/  ULEA UR4, UR5, UR4, 0x18 ;  /* 0x0000000405047291 */ /* 0x004fe2000f8ec0ff */
[----:B------:R-:W2:Y:S11]  /*0d10*/  FENCE.VIEW.ASYNC.S ;  /* 0x00000000000073c6 */ /* 0x000eb60000000000 */
[----:B--2---:R2:W3:Y:S01]  /*0d20*/  SYNCS.EXCH.64 URZ, [UR4+0x250], UR6 ;  /* 0x0002500604ff75b2 */ /* 0x0044e20008000100 */
[----:B------:R2:W1:Y:S01]  /*0d30*/  SYNCS.EXCH.64 URZ, [UR4+0x258], UR6 ;  /* 0x0002580604ff75b2 */ /* 0x0004620008000100 */
[----:B------:R-:W-:Y:S01]  /*0d40*/  NOP ;  /* 0x0000000000007918 */ /* 0x000fe20000000000 */
.L_x_12:
[----:B------:R-:W4:Y:S01]  /*0d50*/  SHFL.IDX PT, R0, R80, RZ, 0x1f ;  /* 0x00001fff50007589 */ /* 0x000f2200000e0000 */
[----:B------:R-:W-:Y:S01]  /*0d60*/  NOP ;  /* 0x0000000000007918 */ /* 0x000fe20000000000 */
[----:B----4-:R-:W-:-:S13]  /*0d70*/  ISETP.NE.AND P0, PT, R0, 0x4, PT ;  /* 0x000000040000780c */ /* 0x010fda0003f05270 */
[----:B------:R-:W-:Y:S05]  /*0d80*/  @P0 BRA `(.L_x_13) ;  /* 0x0000000000440947 */ /* 0x000fea0003800000 */
[----:B------:R-:W4:Y:S01]  /*0d90*/  S2UR UR5, SR_CgaCtaId ;  /* 0x00000000000579c3 */ /* 0x000f220000008800 */
[----:B--23--:R-:W-:Y:S01]  /*0da0*/  UMOV UR4, 0x1e0 ;  /* 0x000001e000047882 */ /* 0x00cfe20000000000 */
[----:B------:R-:W-:Y:S01]  /*0db0*/  UMOV UR6, 0x400 ;  /* 0x0000040000067882 */ /* 0x000fe20000000000 */
[----:B------:R-:W-:Y:S01]  /*0dc0*/  USEL UR4, UR4, 0x1a0, UP3 ;  /* 0x000001a004047887 */ /* 0x000fe20009800000 */
[----:B------:R-:W-:Y:S01]  /*0dd0*/  UMOV UR8, 0x1 ;  /* 0x0000000100087882 */ /* 0x000fe20000000000 */
[----:B------:R-:W-:Y:S01]  /*0de0*/  ELECT P0, URZ, PT ;  /* 0x0000000000ff782f */ /* 0x000fe20003800000 */
[----:B------:R-:W-:-:S04]  /*0df0*/  UIADD3 UR8, UPT, UPT, -UR8, 0x100000, URZ ;  /* 0x0010000008087890 */ /* 0x000fc8000fffe1ff */
[----:B------:R-:W-:Y:S02]  /*0e00*/  USHF.L.U32 UR9, UR8, 0xb, URZ ;  /* 0x0000000b08097899 */ /* 0x000fe400080006ff */
[----:B------:R-:W-:Y:S02]  /*0e10*/  USHF.L.U32 UR8, UR8, 0x1, URZ ;  /* 0x0000000108087899 */ /* 0x000fe400080006ff */
[----:B----4-:R-:W-:Y:S02]  /*0e20*/  ULEA UR6, UR5, UR6, 0x18 ;  /* 0x0000000605067291 */ /* 0x010fe4000f8ec0ff */
[----:B------:R-:W-:-:S04]  /*0e30*/  UIADD3 UR4, UPT, UPT, -UR4, 0x100000, URZ ;  /* 0x0010000004047890 */ /* 0x000fc8000fffe1ff */
[----:B------:R-:W-:Y:S02]  /*0e40*/  USHF.L.U32 UR5, UR4, 0xb, URZ ;  /* 0x0000000b04057899 */ /* 0x000fe400080006ff */
[----:B------:R-:W-:Y:S01]  /*0e50*/  USHF.L.U32 UR4, UR4, 0x1, URZ ;  /* 0x0000000104047899 */ /* 0x000fe200080006ff */
[----:B------:R-:W2:Y:S03]  /*0e60*/  FENCE.VIEW.ASYNC.S ;  /* 0x00000000000073c6 */ /* 0x000ea60000000000 */
[----:B--2---:R4:W2:Y:S08]  /*0e70*/  SYNCS.EXCH.64 URZ, [UR6+0x260], UR8 ;  /* 0x0002600806ff75b2 */ /* 0x0048b00008000100 */
[----:B------:R4:W3:Y:S02]  /*0e80*/  SYNCS.EXCH.64 URZ, [UR6+0x268], UR4 ;  /* 0x0002680406ff75b2 */ /* 0x0008e40008000100 */
[----:B----4-:R-:W-:Y:S01]  /*0e90*/  NOP ;  /* 0x0000000000007918 */ /* 0x010fe20000000000 */
.L_x_13:
[----:B------:R-:W4:Y:S01]  /*0ea0*/  SHFL.IDX PT, R0, R80, RZ, 0x1f ;  /* 0x00001fff50007589 */ /* 0x000f2200000e0000 */
[----:B------:R-:W-:Y:S01]  /*0eb0*/  ISETP.NE.OR P1, PT, RZ, UR18, !P1 ;  /* 0x00000012ff007c0c */ /* 0x000fe2000cf25670 */
[----:B------:R-:W-:Y:S01]  /*0ec0*/  NOP ;  /* 0x0000000000007918 */ /* 0x000fe20000000000 */
[----:B----4-:R-:W-:-:S13]  /*0ed0*/  ISETP.NE.AND P0, PT, R0, 0x5, PT ;  /* 0x000000050000780c */ /* 0x010fda0003f05270 */
[----:B------:R-:W-:Y:S05]  /*0ee0*/  @P0 BRA `(.L_x_14) ;  /* 0x0000000000480947 */ /* 0x000fea0003800000 */
[----:B------:R-:W4:Y:S01]  /*0ef0*/  S2UR UR5, SR_CgaCtaId ;  /* 0x00000000000579c3 */ /* 0x000f220000008800 */
[----:B--23--:R-:W-:Y:S01]  /*0f00*/  UMOV UR4, 0x400 ;  /* 0x0000040000047882 */ /* 0x00cfe20000000000 */
        /* <DEDUP_REMOVED lines=9> */
[----:B----4-:R-:W-:Y:S01]  /*0fa0*/  ULEA UR4, UR5, UR4, 0x18 ;  /* 0x0000000405047291 */ /* 0x010fe2000f8ec0ff */
[----:B------:R-:W2:Y:S11]  /*0fb0*/  FENCE.VIEW.ASYNC.S ;  /* 0x00000000000073c6 */ /* 0x000eb60000000000 */
[----:B--2---:R4:W2:Y:S01]  /*0fc0*/  SYNCS.EXCH.64 URZ, [UR4+0x270], UR6 ;  /* 0x0002700604ff75b2 */ /* 0x0048a20008000100 */
[----:B------:R4:W3:Y:S01]  /*0fd0*/  SYNCS.EXCH.64 URZ, [UR4+0x280], UR8 ;  /* 0x0002800804ff75b2 */ /* 0x0008e20008000100 */
[----:B------:R4:W1:Y:S01]  /*0fe0*/  SYNCS.EXCH.64 URZ, [UR4+0x278], UR6 ;  /* 0x0002780604ff75b2 */ /* 0x0008620008000100 */
[----:B------:R4:W1:Y:S02]  /*0ff0*/  SYNCS.EXCH.64 URZ, [UR4+0x288], UR8 ;  /* 0x0002880804ff75b2 */ /* 0x0008640008000100 */
[----:B----4-:R-:W-:Y:S01]  /*1000*/  NOP ;  /* 0x0000000000007918 */ /* 0x010fe20000000000 */
.L_x_14:
[----:B--23--:R-:W2:Y:S01]  /*1010*/  S2UR UR7, SR_CgaCtaId ;  /* 0x00000000000779c3 */ /* 0x00cea20000008800 */
[----:B------:R-:W-:Y:S01]  /*1020*/  VOTEU.ALL UP0, P1 ;  /* 0x0000000000ff7886 */ /* 0x000fe20000800000 */
[----:B------:R-:W-:Y:S01]  /*1030*/  UMOV UR4, 0x20 ;  /* 0x0000002000047882 */ /* 0x000fe20000000000 */
[----:B------:R-:W-:Y:S01]  /*1040*/  NOP ;  /* 0x0000000000007918 */ /* 0x000fe20000000000 */
[----:B-1----:R-:W-:Y:S01]  /*1050*/  LOP3.LUT R3, R69, 0x1f, RZ, 0xc0, !PT ;  /* 0x0000001f45037812 */ /* 0x002fe200078ec0ff */
[----:B------:R-:W-:Y:S01]  /*1060*/  UISETP.NE.AND UP4, UPT, UR18, URZ, UPT ;  /* 0x000000ff1200728c */ /* 0x000fe2000bf85270 */
[----:B------:R-:W-:Y:S01]  /*1070*/  @!UP0 UMOV UR6, 0x400 ;  /* 0x0000040000068882 */ /* 0x000fe20000000000 */
[----:B------:R-:W-:-:S04]  /*1080*/  @!UP0 UIADD3 UR4, UPT, UPT, -UR4, 0x100000, URZ ;  /* 0x0010000004048890 */ /* 0x000fc8000fffe1ff */
[----:B------:R-:W-:Y:S02]  /*1090*/  @!UP0 USHF.L.U32 UR5, UR4, 0xb, URZ ;  /* 0x0000000b04058899 */ /* 0x000fe400080006ff */
[----:B------:R-:W-:Y:S02]  /*10a0*/  @!UP0 USHF.L.U32 UR4, UR4, 0x1, URZ ;  /* 0x0000000104048899 */ /* 0x000fe400080006ff */
[----:B--2---:R-:W-:Y:S01]  /*10b0*/  @!UP0 ULEA UR6, UR7, UR6, 0x18 ;  /* 0x0000000607068291 */ /* 0x004fe2000f8ec0ff */
[----:B------:R-:W1:Y:S01]  /*10c0*/  LDCU UR7, c[0x0][0x36c] ;  /* 0x00006d80ff0777ac */ /* 0x000e620008000800 */
[----:B------:R-:W-:Y:S01]  /*10d0*/  VOTEU.ALL UP0, P1 ;  /* 0x0000000000ff7886 */ /* 0x000fe20000800000 */
[----:B------:R-:W2:Y:S09]  /*10e0*/  FENCE.VIEW.ASYNC.S ;  /* 0x00000000000073c6 */ /* 0x000eb20000000000 */
[----:B--2---:R2:W3:Y:S01]  /*10f0*/  @!UP0 SYNCS.EXCH.64 URZ, [UR6+0x290], UR4 ;  /* 0x0002900406ff85b2 */ /* 0x0044e20008000100 */
[----:B-1----:R-:W-:-:S09]  /*1100*/  UISETP.EQ.U32.AND UP6, UPT, UR7, 0x1, UPT ;  /* 0x000000010700788c */ /* 0x002fd2000bfc2070 */
[----:B--2---:R-:W-:Y:S05]  /*1110*/  BRA.U !UP6, `(.L_x_15) ;  /* 0x000000010e087547 */ /* 0x004fea000b800000 */
[----:B---3--:R-:W-:Y:S01]  /*1120*/  UCGABAR_ARV ;  /* 0x00000000000079c7 */ /* 0x008fe20008000000 */
[----:B------:R-:W-:Y:S05]  /*1130*/  BRA `(.L_x_16) ;  /* 0x0000000000047947 */ /* 0x000fea0003800000 */
.L_x_15:
[----:B---3--:R-:W-:Y:S01]  /*1140*/  NOP ;  /* 0x0000000000007918 */ /* 0x008fe20000000000 */
.L_x_16:
[----:B------:R-:W1:Y:S01]  /*1150*/  S2UR UR20, SR_CTAID.X ;  /* 0x00000000001479c3 */ /* 0x000e620000002500 */
[----:B------:R-:W-:-:S05]  /*1160*/  CS2R.32 R81, SR_CgaSize ;  /* 0x0000000000517805 */ /* 0x000fca0000008a00 */
[----:B------:R-:W-:-:S05]  /*1170*/  IMAD R81, R81, -0xa0, RZ ;  /* 0xffffff6051517824 */ /* 0x000fca00078e02ff */
[----:B------:R-:W-:-:S14]  /*1180*/  R2UR UR5, R81 ;  /* 0x00000000510572ca */ /* 0x000fdc00000e0000 */
[----:B------:R-:W2:Y:S01]  /*1190*/  LDCU UR5, c[0x0][UR5+0x2b0] ;  /* 0x00005600050577ac */ /* 0x000ea20008000800 */
[----:B------:R-:W-:-:S05]  /*11a0*/  CS2R.32 R81, SR_CgaSize ;  /* 0x0000000000517805 */ /* 0x000fca0000008a00 */
[----:B------:R-:W-:-:S05]  /*11b0*/  IMAD R81, R81, -0xa0, RZ ;  /* 0xffffff6051517824 */ /* 0x000fca00078e02ff */
[----:B------:R-:W-:-:S14]  /*11c0*/  R2UR UR4, R81 ;  /* 0x00000000510472ca */ /* 0x000fdc00000e0000 */
[----:B------:R-:W3:Y:S01]  /*11d0*/  LDCU UR4, c[0x0][UR4+0x2b4] ;  /* 0x00005680040477ac */ /* 0x000ee20008000800 */
[----:B------:R-:W4:Y:S01]  /*11e0*/  S2UR UR51, SR_CTAID.Y ;  /* 0x00000000003379c3 */ /* 0x000f220000002600 */
[----:B------:R-:W-:-:S05]  /*11f0*/  CS2R.32 R81, SR_CgaSize ;  /* 0x0000000000517805 */ /* 0x000fca0000008a00 */
[----:B------:R-:W-:-:S05]  /*1200*/  IMAD R81, R81, -0xa0, RZ ;  /* 0xffffff6051517824 */ /* 0x000fca00078e02ff */
[----:B------:R-:W-:-:S14]  /*1210*/  R2UR UR7, R81 ;  /* 0x00000000510772ca */ /* 0x000fdc00000e0000 */
[----:B------:R-:W3:Y:S01]  /*1220*/  LDCU UR7, c[0x0][UR7+0x2a4] ;  /* 0x00005480070777ac */ /* 0x000ee20008000800 */
[----:B------:R-:W-:-:S05]  /*1230*/  CS2R.32 R81, SR_CgaSize ;  /* 0x0000000000517805 */ /* 0x000fca0000008a00 */
[----:B------:R-:W-:-:S05]  /*1240*/  IMAD R81, R81, -0xa0, RZ ;  /* 0xffffff6051517824 */ /* 0x000fca00078e02ff */
[----:B------:R-:W-:-:S14]  /*1250*/  R2UR UR63, R81 ;  /* 0x00000000513f72ca */ /* 0x000fdc00000e0000 */
[----:B------:R-:W3:Y:S01]  /*1260*/  LDCU UR63, c[0x0][UR63+0x2a0] ;  /* 0x000054003f3f77ac */ /* 0x000ee20008000800 */
[----:B------:R-:W3:Y:S01]  /*1270*/  LDCU UR19, c[0x0][0xc24] ;  /* 0x00018480ff1377ac */ /* 0x000ee20008000800 */
[----:B------:R-:W3:Y:S01]  /*1280*/  LDCU UR39, c[0x0][0xc24] ;  /* 0x00018480ff2777ac */ /* 0x000ee20008000800 */
[----:B-1----:R-:W-:Y:S01]  /*1290*/  I2FP.F32.U32 R2, UR20 ;  /* 0x0000001400027c45 */ /* 0x002fe20008201000 */
[----:B------:R-:W1:Y:S04]  /*12a0*/  LDCU UR23, c[0x0][0xc30] ;  /* 0x00018600ff1777ac */ /* 0x000e680008000800 */
[----:B--2---:R-:W-:Y:S01]  /*12b0*/  FMUL R2, R2, UR5 ;  /* 0x0000000502027c20 */ /* 0x004fe20008400000 */
[----:B----4-:R-:W-:-:S05]  /*12c0*/  I2FP.F32.U32 R0, UR51 ;  /* 0x0000003300007c45 */ /* 0x010fca0008201000 */
[----:B------:R-:W2:Y:S01]  /*12d0*/  F2I.U32.TRUNC.NTZ R2, R2 ;  /* 0x0000000200027305 */ /* 0x000ea2000020f000 */
[----:B---3--:R-:W-:-:S07]  /*12e0*/  FMUL R0, R0, UR4 ;  /* 0x0000000400007c20 */ /* 0x008fce0008400000 */
[----:B------:R-:W3:Y:S01]  /*12f0*/  F2I.U32.TRUNC.NTZ R0, R0 ;  /* 0x0000000000007305 */ /* 0x000ee2000020f000 */
[----:B--2---:R-:W-:Y:S02]  /*1300*/  R2UR UR4, R2 ;  /* 0x00000000020472ca */ /* 0x004fe400000e0000 */
[----:B------:R-:W-:Y:S02]  /*1310*/  PRMT R2, RZ, 0x7610, R2 ;  /* 0x00007610ff027816 */ /* 0x000fe40000000002 */
[----:B---3--:R-:W-:Y:S02]  /*1320*/  R2UR UR6, R0 ;  /* 0x00000000000672ca */ /* 0x008fe400000e0000 */
[----:B------:R-:W-:-:S07]  /*1330*/  PRMT R0, RZ, 0x7610, R0 ;  /* 0x00007610ff007816 */ /* 0x000fce0000000000 */
[----:B------:R-:W-:-:S04]  /*1340*/  UIADD3 UR5, UPT, UPT, -UR4, URZ, URZ ;  /* 0x000000ff04057290 */ /* 0x000fc8000fffe1ff */
[----:B------:R-:W-:Y:S02]  /*1350*/  UIMAD UR63, UR63, UR5, UR20 ;  /* 0x000000053f3f72a4 */ /* 0x000fe4000f8e0214 */
[----:B------:R-:W-:-:S04]  /*1360*/  UIADD3 UR4, UPT, UPT, -UR6, URZ, URZ ;  /* 0x000000ff06047290 */ /* 0x000fc8000fffe1ff */
[----:B------:R-:W-:-:S06]  /*1370*/  UIMAD UR4, UR7, UR4, UR51 ;  /* 0x00000004070472a4 */ /* 0x000fcc000f8e0233 */
[----:B------:R-:W-:Y:S01]  /*1380*/  IMAD.U32 R81, RZ, RZ, UR4 ;  /* 0x00000004ff517e24 */ /* 0x000fe2000f8e00ff */
[----:B-1----:R-:W-:Y:S06]  /*1390*/  BRA.U UP4, `(.L_x_17) ;  /* 0x00000001042c7547 */ /* 0x002fec000b800000 */
[----:B------:R-:W-:Y:S01]  /*13a0*/  R2UR UR4, R81 ;  /* 0x00000000510472ca */ /* 0x000fe200000e0000 */
[----:B------:R-:W-:-:S12]  /*13b0*/  UMOV UR7, 0x3 ;  /* 0x0000000300077882 */ /* 0x000fd80000000000 */
[----:B------:R-:W-:Y:S02]  /*13c0*/  UISETP.NE.AND UP0, UPT, UR4, URZ, UPT ;  /* 0x000000ff0400728c */ /* 0x000fe4000bf05270 */
[----:B------:R-:W-:Y:S02]  /*13d0*/  ULOP3.LUT UR4, UR63, 0xfffffffe, URZ, 0xc0, !UPT ;  /* 0xfffffffe3f047892 */ /* 0x000fe4000f8ec0ff */
[----:B------:R-:W-:Y:S02]  /*13e0*/  UISETP.LT.U32.OR UP0, UPT, UR63, 0x2, !UP0 ;  /* 0x000000023f00788c */ /* 0x000fe4000c701470 */
[----:B------:R-:W-:Y:S02]  /*13f0*/  USHF.L.U32 UR4, UR7, UR4, URZ ;  /* 0x0000000407047299 */ /* 0x000fe400080006ff */
[----:B------:R-:W-:Y:S02]  /*1400*/  USEL UR6, URZ, 0x1, !UP0 ;  /* 0x00000001ff067887 */ /* 0x000fe4000c000000 */
[----:B------:R-:W-:-:S02]  /*1410*/  USEL UR5, URZ, 0x2, !UP0 ;  /* 0x00000002ff057887 */ /* 0x000fc4000c000000 */
[----:B------:R-:W-:Y:S02]  /*1420*/  IMAD.U32 R0, RZ, RZ, UR4 ;  /* 0x00000004ff007e24 */ /* 0x000fe4000f8e00ff */
[----:B------:R-:W-:-:S06]  /*1430*/  UIADD3 UR5, UPT, UPT, UR6, UR5, URZ ;  /* 0x0000000506057290 */ /* 0x000fcc000fffe0ff */
[----:B------:R-:W-:-:S07]  /*1440*/  MOV R2, UR5 ;  /* 0x0000000500027c02 */ /* 0x000fce0008000f00 */
.L_x_17:
[----:B------:R-:W1:Y:S01]  /*1450*/  S2UR UR45, SR_CTAID.Z ;  /* 0x00000000002d79c3 */ /* 0x000e620000002700 */
[----:B------:R-:W-:Y:S01]  /*1460*/  UISETP.GE.AND UP0, UPT, UR19, 0x1, UPT ;  /* 0x000000011300788c */ /* 0x000fe2000bf06270 */
[----:B------:R-:W-:-:S08]  /*1470*/  UMOV UR49, UR20 ;  /* 0x0000001400317c82 */ /* 0x000fd00008000000 */
[----:B------:R-:W-:Y:S05]  /*1480*/  BRA.U !UP0, `(.L_x_18) ;  /* 0x0000000108d47547 */ /* 0x000fea000b800000 */
[----:B------:R-:W2:Y:S01]  /*1490*/  LDCU.128 UR12, c[0x0][0xc10] ;  /* 0x00018200ff0c77ac */ /* 0x000ea20008000c00 */
[----:B------:R-:W3:Y:S01]  /*14a0*/  LDCU UR21, c[0x0][0xc0c] ;  /* 0x00018180ff1577ac */ /* 0x000ee20008000800 */
[----:B------:R-:W4:Y:S01]  /*14b0*/  LDCU UR6, c[0x0][0x370] ;  /* 0x00006e00ff0677ac */ /* 0x000f220008000800 */
[----:B------:R-:W1:Y:S01]  /*14c0*/  LDCU UR7, c[0x0][0x374] ;  /* 0x00006e80ff0777ac */ /* 0x000e620008000800 */
[----:B------:R-:W1:Y:S01]  /*14d0*/  LDCU UR22, c[0x0][0xc20] ;  /* 0x00018400ff1677ac */ /* 0x000e620008000800 */
[----:B--2---:R-:W-:Y:S02]  /*14e0*/  UIMAD.WIDE.U32 UR4, UR20, UR12, URZ ;  /* 0x0000000c140472a5 */ /* 0x004fe4000f8e00ff */
[----:B---3--:R-:W-:Y:S01]  /*14f0*/  UISETP.NE.AND UP0, UPT, UR21, 0x1, UPT ;  /* 0x000000011500788c */ /* 0x008fe2000bf05270 */
[----:B------:R-:W2:Y:S01]  /*1500*/  LDCU.64 UR8, c[0x0][0xc28] ;  /* 0x00018500ff0877ac */ /* 0x000ea20008000a00 */
[----:B----4-:R-:W-:-:S03]  /*1510*/  UIMAD.WIDE.U32 UR10, UR6, UR12, URZ ;  /* 0x0000000c060a72a5 */ /* 0x010fc6000f8e00ff */
[----:B------:R-:W-:Y:S01]  /*1520*/  UMOV UR4, UR5 ;  /* 0x0000000500047c82 */ /* 0x000fe20008000000 */
[----:B------:R-:W-:Y:S02]  /*1530*/  UISETP.NE.AND UP1, UPT, UR19, 0x1, UPT ;  /* 0x000000011300788c */ /* 0x000fe4000bf25270 */
[----:B------:R-:W-:Y:S01]  /*1540*/  USHF.R.U32.HI UR4, URZ, UR13, UR4 ;  /* 0x0000000dff047299 */ /* 0x000fe20008011604 */
[----:B------:R-:W-:Y:S01]  /*1550*/  UMOV UR10, UR11 ;  /* 0x0000000b000a7c82 */ /* 0x000fe20008000000 */
[----:B------:R-:W-:Y:S02]  /*1560*/  UIMAD.WIDE.U32 UR16, UR51, UR15, URZ ;  /* 0x0000000f331072a5 */ /* 0x000fe4000f8e00ff */
[----:B------:R-:W-:Y:S02]  /*1570*/  USEL UR5, UR20, UR4, !UP0 ;  /* 0x0000000414057287 */ /* 0x000fe4000c000000 */
[----:B------:R-:W-:Y:S02]  /*1580*/  @UP0 USHF.R.U32.HI UR6, URZ, UR13, UR10 ;  /* 0x0000000dff060299 */ /* 0x000fe4000801160a */
[----:B------:R-:W-:-:S02]  /*1590*/  UISETP.NE.AND UP0, UPT, UR14, 0x1, UPT ;  /* 0x000000010e00788c */ /* 0x000fc4000bf05270 */
[----:B-1----:R-:W-:Y:S02]  /*15a0*/  UIMAD.WIDE.U32 UR10, UR7, UR15, URZ ;  /* 0x0000000f070a72a5 */ /* 0x002fe4000f8e00ff */
[----:B--2---:R-:W-:Y:S01]  /*15b0*/  UIMAD.WIDE.U32 UR12, UR6, UR8, URZ ;  /* 0x00000008060c72a5 */ /* 0x004fe2000f8e00ff */
[----:B------:R-:W-:Y:S01]  /*15c0*/  UMOV UR4, UR17 ;  /* 0x0000001100047c82 */ /* 0x000fe20008000000 */
[----:B------:R-:W-:-:S03]  /*15d0*/  UIADD3 UR49, UPT, UPT, -UR5, URZ, URZ ;  /* 0x000000ff05317290 */ /* 0x000fc6000fffe1ff */
[----:B------:R-:W-:Y:S01]  /*15e0*/  UMOV UR10, UR11 ;  /* 0x0000000b000a7c82 */ /* 0x000fe20008000000 */
[----:B------:R-:W-:Y:S02]  /*15f0*/  USHF.R.U32.HI UR4, URZ, UR22, UR4 ;  /* 0x00000016ff047299 */ /* 0x000fe40008011604 */
[----:B------:R-:W-:Y:S01]  /*1600*/  @UP0 USHF.R.U32.HI UR7, URZ, UR22, UR10 ;  /* 0x00000016ff070299 */ /* 0x000fe2000801160a */
[----:B------:R-:W-:Y:S01]  /*1610*/  UMOV UR12, UR13 ;  /* 0x0000000d000c7c82 */ /* 0x000fe20008000000 */
[----:B------:R-:W-:Y:S02]  /*1620*/  USEL UR4, UR51, UR4, !UP0 ;  /* 0x0000000433047287 */ /* 0x000fe4000c000000 */
[----:B------:R-:W-:Y:S02]  /*1630*/  UIMAD.WIDE.U32 UR10, UR7, UR8, URZ ;  /* 0x00000008070a72a5 */ /* 0x000fe4000f8e00ff */
[----:B------:R-:W-:Y:S02]  /*1640*/  @UP1 USHF.R.U32.HI UR6, URZ, UR9, UR12 ;  /* 0x00000009ff061299 */ /* 0x000fe4000801160c */
[----:B------:R-:W-:-:S02]  /*1650*/  UIMAD.WIDE.U32 UR12, UR4, UR8, URZ ;  /* 0x00000008040c72a5 */ /* 0x000fc4000f8e00ff */
[----:B------:R-:W-:Y:S01]  /*1660*/  UIMAD UR49, UR21, UR49, UR20 ;  /* 0x00000031153172a4 */ /* 0x000fe2000f8e0214 */
[----:B------:R-:W-:Y:S02]  /*1670*/  UMOV UR10, UR11 ;  /* 0x0000000b000a7c82 */ /* 0x000fe40008000000 */
[----:B------:R-:W-:Y:S02]  /*1680*/  @UP1 USHF.R.U32.HI UR7, URZ, UR9, UR10 ;  /* 0x00000009ff071299 */ /* 0x000fe4000801160a */
[----:B------:R-:W-:Y:S02]  /*1690*/  UIMAD UR10, UR6, UR19, URZ ;  /* 0x00000013060a72a4 */ /* 0x000fe4000f8e02ff */
[----:B------:R-:W-:-:S04]  /*16a0*/  UIMAD UR7, UR7, UR19, URZ ;  /* 0x00000013070772a4 */ /* 0x000fc8000f8e02ff */
[----:B------:R-:W-:-:S03]  /*16b0*/  UISETP.GE.AND UP0, UPT, UR4, UR7, UPT ;  /* 0x000000070400728c */ /* 0x000fc6000bf06270 */
[----:B------:R-:W-:Y:S01]  /*16c0*/  UMOV UR7, UR13 ;  /* 0x0000000d00077c82 */ /* 0x000fe20008000000 */
[----:B------:R-:W-:Y:S02]  /*16d0*/  UISETP.GE.OR UP0, UPT, UR5, UR10, UP0 ;  /* 0x0000000a0500728c */ /* 0x000fe40008706670 */
[----:B------:R-:W-:Y:S02]  /*16e0*/  UIMAD.WIDE.U32 UR10, UR5, UR8, URZ ;  /* 0x00000008050a72a5 */ /* 0x000fe4000f8e00ff */
[----:B------:R-:W-:Y:S02]  /*16f0*/  USHF.R.U32.HI UR7, URZ, UR9, UR7 ;  /* 0x00000009ff077299 */ /* 0x000fe40008011607 */
[----:B------:R-:W-:Y:S02]  /*1700*/  UIADD3 UR10, UPT, UPT, -UR4, URZ, URZ ;  /* 0x000000ff040a7290 */ /* 0x000fe4000fffe1ff */
[----:B------:R-:W-:Y:S02]  /*1710*/  USEL UR7, UR4, UR7, !UP1 ;  /* 0x0000000704077287 */ /* 0x000fe4000c800000 */
[----:B------:R-:W-:Y:S01]  /*1720*/  UIMAD UR10, UR14, UR10, UR51 ;  /* 0x0000000a0e0a72a4 */ /* 0x000fe2000f8e0233 */
[----:B------:R-:W-:-:S02]  /*1730*/  @!UP0 UMOV UR8, UR11 ;  /* 0x0000000b00088c82 */ /* 0x000fc40008000000 */
[----:B------:R-:W-:Y:S02]  /*1740*/  @!UP0 USHF.R.U32.HI UR8, URZ, UR9, UR8 ;  /* 0x00000009ff088299 */ /* 0x000fe40008011608 */
[----:B------:R-:W-:Y:S02]  /*1750*/  UIADD3 UR9, UPT, UPT, -UR7, URZ, URZ ;  /* 0x000000ff07097290 */ /* 0x000fe4000fffe1ff */
[----:B------:R-:W-:Y:S02]  /*1760*/  @!UP0 USEL UR8, UR5, UR8, !UP1 ;  /* 0x0000000805088287 */ /* 0x000fe4000c800000 */
[----:B------:R-:W-:Y:S02]  /*1770*/  UIMAD UR9, UR19, UR9, UR4 ;  /* 0x00000009130972a4 */ /* 0x000fe4000f8e0204 */
[----:B------:R-:W-:Y:S02]  /*1780*/  @!UP0 UIADD3 UR7, UPT, UPT, UR7, -UR8, URZ ;  /* 0x8000000807078290 */ /* 0x000fe4000fffe0ff */
[----:B------:R-:W-:-:S02]  /*1790*/  @!UP0 UIMAD UR6, UR9, UR6, UR8 ;  /* 0x00000006090682a4 */ /* 0x000fc4000f8e0208 */
[----:B------:R-:W-:-:S04]  /*17a0*/  @!UP0 UIMAD UR4, UR7, UR19, UR5 ;  /* 0x00000013070482a4 */ /* 0x000fc8000f8e0205 */
[----:B------:R-:W-:Y:S01]  /*17b0*/  UIMAD UR51, UR4, UR14, UR10 ;  /* 0x0000000e043372a4 */ /* 0x000fe2000f8e020a */
[----:B------:R-:W-:Y:S02]  /*17c0*/  @!UP0 UMOV UR5, UR6 ;  /* 0x0000000600058c82 */ /* 0x000fe40008000000 */
[----:B------:R-:W-:-:S12]  /*17d0*/  UIMAD UR49, UR5, UR21, UR49 ;  /* 0x00000015053172a4 */ /* 0x000fd8000f8e0231 */
.L_x_18:
[----:B------:R-:W-:-:S09]  /*17e0*/  UISETP.NE.AND UP0, UPT, UR23, 0x1, UPT ;  /* 0x000000011700788c */ /* 0x000fd2000bf05270 */
[----:B------:R-:W-:Y:S05]  /*17f0*/  BRA.U UP0, `(.L_x_19) ;  /* 0x0000000100407547 */ /* 0x000fea000b800000 */
[----:B------:R-:W2:Y:S01]  /*1800*/  LDCU.128 UR8, c[0x0][0xc10] ;  /* 0x00018200ff0877ac */ /* 0x000ea20008000c00 */
[----:B------:R-:W3:Y:S01]  /*1810*/  LDCU UR12, c[0x0][0xc0c] ;  /* 0x00018180ff0c77ac */ /* 0x000ee20008000800 */
[----:B------:R-:W4:Y:S01]  /*1820*/  LDCU UR13, c[0x0][0xc20] ;  /* 0x00018400ff0d77ac */ /* 0x000f220008000800 */
[----:B--2---:R-:W-:Y:S02]  /*1830*/  UIMAD.WIDE.U32 UR4, UR49, UR8, URZ ;  /* 0x00000008310472a5 */ /* 0x004fe4000f8e00ff */
[----:B------:R-:W-:Y:S02]  /*1840*/  UIMAD.WIDE.U32 UR6, UR51, UR11, URZ ;  /* 0x0000000b330672a5 */ /* 0x000fe4000f8e00ff */
[----:B---3--:R-:W-:Y:S02]  /*1850*/  UISETP.NE.AND UP0, UPT, UR12, 0x1, UPT ;  /* 0x000000010c00788c */ /* 0x008fe4000bf05270 */
[----:B------:R-:W-:-:S03]  /*1860*/  USHF.R.U32.HI UR5, URZ, UR9, UR5 ;  /* 0x00000009ff057299 */ /* 0x000fc60008011605 */
[----:B------:R-:W-:Y:S01]  /*1870*/  UMOV UR4, UR7 ;  /* 0x0000000700047c82 */ /* 0x000fe20008000000 */
[----:B------:R-:W-:Y:S02]  /*1880*/  USEL UR5, UR49, UR5, !UP0 ;  /* 0x0000000531057287 */ /* 0x000fe4000c000000 */
[----:B------:R-:W-:Y:S02]  /*1890*/  UISETP.NE.AND UP0, UPT, UR10, 0x1, UPT ;  /* 0x000000010a00788c */ /* 0x000fe4000bf05270 */
[----:B----4-:R-:W-:-:S04]  /*18a0*/  USHF.R.U32.HI UR4, URZ, UR13, UR4 ;  /* 0x0000000dff047299 */ /* 0x010fc80008011604 */
[----:B------:R-:W-:-:S04]  /*18b0*/  USEL UR4, UR51, UR4, !UP0 ;  /* 0x0000000433047287 */ /* 0x000fc8000c000000 */
[----:B------:R-:W-:Y:S02]  /*18c0*/  UIADD3 UR6, UPT, UPT, -UR4, UR5, URZ ;  /* 0x0000000504067290 */ /* 0x000fe4000fffe1ff */
[----:B------:R-:W-:Y:S02]  /*18d0*/  UIADD3 UR4, UPT, UPT, UR4, -UR5, URZ ;  /* 0x8000000504047290 */ /* 0x000fe4000fffe0ff */
[----:B------:R-:W-:Y:S02]  /*18e0*/  UIMAD UR51, UR6, UR10, UR51 ;  /* 0x0000000a063372a4 */ /* 0x000fe4000f8e0233 */
[----:B------:R-:W-:-:S12]  /*18f0*/  UIMAD UR49, UR4, UR12, UR49 ;  /* 0x0000000c043172a4 */ /* 0x000fd8000f8e0231 */
.L_x_19:
[----:B------:R-:W-:Y:S05]  /*1900*/  BRA.U !UP6, `(.L_x_20) ;  /* 0x000000010e0c7547 */ /* 0x000fea000b800000 */
[----:B------:R-:W-:Y:S01]  /*1910*/  UCGABAR_WAIT ;  /* 0x0000000000007dc7 */ /* 0x000fe20008000000 */
[----:B------:R-:W-:Y:S01]  /*1920*/  CCTL.IVALL ;  /* 0x00000000ff00798f */ /* 0x000fe20002000000 */
[----:B------:R-:W-:Y:S05]  /*1930*/  BRA `(.L_x_21) ;  /* 0x0000000000047947 */ /* 0x000fea0003800000 */
.L_x_20:
[----:B------:R-:W-:Y:S06]  /*1940*/  BAR.SYNC.DEFER_BLOCKING 0x0 ;  /* 0x0000000000007b1d */ /* 0x000fec0000010000 */
.L_x_21:
[----:B------:R-:W-:Y:S05]  /*1950*/  BRA.U UP5, `(.L_x_22) ;  /* 0x0000002d057c7547 */ /* 0x000fea000b800000 */
[----:B------:R-:W2:Y:S01]  /*1960*/  LDCU UR5, c[0x0][0x388] ;  /* 0x00007100ff0577ac */ /* 0x000ea20008000800 */
[----:B------:R-:W-:Y:S01]  /*1970*/  PLOP3.LUT P1, PT, PT, PT, UP3, 0x80, 0x8 ;  /* 0x000000000008781c */ /* 0x000fe20003f2f038 */
[----:B------:R-:W-:Y:S01]  /*1980*/  IMAD.MOV.U32 R2, RZ, RZ, RZ ;  /* 0x000000ffff027224 */ /* 0x000fe200078e00ff */
[----:B------:R-:W-:Y:S01]  /*1990*/  ISETP.EQ.OR P2, PT, R3, RZ, P3 ;  /* 0x000000ff0300720c */ /* 0x000fe20001f42670 */
[----:B------:R-:W3:Y:S01]  /*19a0*/  LDCU UR8, c[0x0][0x38c] ;  /* 0x00007180ff0877ac */ /* 0x000ee20008000800 */
[----:B------:R-:W-:Y:S01]  /*19b0*/  PLOP3.LUT P1, PT, P1, PT, PT, 0x8, 0x80 ;  /* 0x000000000080781c */ /* 0x000fe20000f2e170 */
[----:B------:R-:W4:Y:S01]  /*19c0*/  LDCU.64 UR6, c[0x0][0x390] ;  /* 0x00007200ff0677ac */ /* 0x000f220008000a00 */
[----:B------:R-:W-:Y:S01]  /*19d0*/  UISETP.NE.AND UP1, UPT, UR18, URZ, UPT ;  /* 0x000000ff1200728c */ /* 0x000fe2000bf25270 */
[----:B------:R-:W1:Y:S01]  /*19e0*/  LDCU UR54, c[0x0][0x370] ;  /* 0x00006e00ff3677ac */ /* 0x000e620008000800 */
[----:B--2---:R-:W-:Y:S02]  /*19f0*/  UIADD3 UR5, UPT, UPT, UR5, 0x3f, URZ ;  /* 0x0000003f05057890 */ /* 0x004fe4000fffe0ff */
[----:B------:R-:W-:-:S02]  /*1a00*/  USEL UR38, UR42, 0x2, UP1 ;  /* 0x000000022a267887 */ /* 0x000fc40008800000 */
[----:B------:R-:W-:Y:S01]  /*1a10*/  USHF.R.S32.HI UR4, URZ, 0x1f, UR5 ;  /* 0x0000001fff047899 */ /* 0x000fe20008011405 */
[----:B------:R-:W2:Y:S03]  /*1a20*/  LDCU.64 UR46, c[0x0][0x348] ;  /* 0x00006900ff2e77ac */ /* 0x000ea60008000a00 */
[----:B------:R-:W-:Y:S02]  /*1a30*/  ULEA.HI UR4, UR4, UR5, URZ, 0x6 ;  /* 0x0000000504047291 */ /* 0x000fe4000f8f30ff */
[----:B------:R-:W-:Y:S02]  /*1a40*/  USHF.L.U32 UR5, UR20, 0x5, URZ ;  /* 0x0000000514057899 */ /* 0x000fe400080006ff */
[----:B------:R-:W-:Y:S02]  /*1a50*/  USHF.R.S32.HI UR4, URZ, 0x6, UR4 ;  /* 0x00000006ff047899 */ /* 0x000fe40008011404 */
[----:B------:R-:W-:-:S02]  /*1a60*/  ULOP3.LUT UR57, UR5, 0x20, URZ, 0xc0, !UPT ;  /* 0x0000002005397892 */ /* 0x000fc4000f8ec0ff */
[----:B---3--:R-:W-:Y:S02]  /*1a70*/  UIMAD UR4, UR4, UR8, URZ ;  /* 0x00000008040472a4 */ /* 0x008fe4000f8e02ff */
[----:B------:R-:W-:Y:S02]  /*1a80*/  USHF.L.U32 UR58, UR20, 0x6, URZ ;  /* 0x00000006143a7899 */ /* 0x000fe400080006ff */
[----:B----4-:R-:W-:Y:S01]  /*1a90*/  UIMAD UR4, UR4, UR6, URZ ;  /* 0x00000006040472a4 */ /* 0x010fe2000f8e02ff */
[----:B------:R-:W3:Y:S03]  /*1aa0*/  LDCU UR53, c[0x0][0x374] ;  /* 0x00006e80ff3577ac */ /* 0x000ee60008000800 */
[----:B------:R-:W-:Y:S01]  /*1ab0*/  UIMAD UR55, UR4, UR7, URZ ;  /* 0x00000007043772a4 */ /* 0x000fe2000f8e02ff */
[----:B------:R-:W-:Y:S01]  /*1ac0*/  UMOV UR27, 0x1 ;  /* 0x00000001001b7882 */ /* 0x000fe20000000000 */
[----:B------:R-:W-:-:S02]  /*1ad0*/  UMOV UR31, URZ ;  /* 0x000000ff001f7c82 */ /* 0x000fc40008000000 */
[----:B------:R-:W-:Y:S02]  /*1ae0*/  UISETP.NE.AND UP2, UPT, UR55, URZ, UPT ;  /* 0x000000ff3700728c */ /* 0x000fe4000bf45270 */
[----:B------:R-:W-:Y:S01]  /*1af0*/  UISETP.LT.U32.AND UP0, UPT, UR55, 0x24, UPT ;  /* 0x000000243700788c */ /* 0x000fe2000bf01070 */
[----:B------:R-:W-:Y:S01]  /*1b00*/  UMOV UR36, URZ ;  /* 0x000000ff00247c82 */ /* 0x000fe20008000000 */
[----:B------:R-:W-:Y:S02]  /*1b10*/  UMOV UR42, URZ ;  /* 0x000000ff002a7c82 */ /* 0x000fe40008000000 */
[----:B------:R-:W-:-:S04]  /*1b20*/  USEL UR4, UR55, 0x24, UP0 ;  /* 0x0000002437047887 */ /* 0x000fc80008000000 */
[----:B------:R-:W-:Y:S02]  /*1b30*/  UIADD3 UR5, UPT, UPT, UR4, -0x1, URZ ;  /* 0xffffffff04057890 */ /* 0x000fe4000fffe0ff */
[----:B------:R-:W-:Y:S02]  /*1b40*/  @!UP2 UIADD3 UR5, UPT, UPT, UR4, URZ, URZ ;  /* 0x000000ff0405a290 */ /* 0x000fe4000fffe0ff */
[----:B------:R-:W-:Y:S02]  /*1b50*/  UIADD3 UR52, UPT, UPT, UR55, -UR4, URZ ;  /* 0x8000000437347290 */ /* 0x000fe4000fffe0ff */
[----:B-123--:R-:W-:-:S12]  /*1b60*/  UIADD3 UR56, UPT, UPT, UR5, 0x1, URZ ;  /* 0x0000000105387890 */ /* 0x00efd8000fffe0ff */
.L_x_40:
[----:B------:R-:W1:Y:S01]  /*1b70*/  S2UR UR30, SR_CgaCtaId ;  /* 0x00000000001e79c3 */ /* 0x000e620000008800 */
[----:B------:R-:W-:Y:S01]  /*1b80*/  UMOV UR4, 0x400 ;  /* 0x0000040000047882 */ /* 0x000fe20000000000 */
[----:B------:R-:W-:Y:S01]  /*1b90*/  MOV R0, UR27 ;  /* 0x0000001b00007c02 */ /* 0x000fe20008000f00 */
[----:B------:R-:W-:Y:S02]  /*1ba0*/  UISETP.NE.AND UP0, UPT, UR55, URZ, UPT ;  /* 0x000000ff3700728c */ /* 0x000fe4000bf05270 */
[----:B------:R-:W-:Y:S01]  /*1bb0*/  ULEA UR18, UR51, UR57, 0x6 ;  /* 0x0000003933127291 */ /* 0x000fe2000f8e30ff */
[----:B------:R-:W-:Y:S01]  /*1bc0*/  SHF.L.U32 R0, R0, 0x1f, RZ ;  /* 0x0000001f00007819 */ /* 0x000fe200000006ff */
[----:B------:R-:W-:Y:S01]  /*1bd0*/  UMOV UR28, URZ ;  /* 0x000000ff001c7c82 */ /* 0x000fe20008000000 */
[----:B------:R-:W-:Y:S01]  /*1be0*/  UMOV UR22, URZ ;  /* 0x000000ff00167c82 */ /* 0x000fe20008000000 */
[----:B------:R-:W-:Y:S01]  /*1bf0*/  UMOV UR21, URZ ;  /* 0x000000ff00157c82 */ /* 0x000fe20008000000 */
[----:B------:R-:W-:Y:S01]  /*1c00*/  UMOV UR20, URZ ;  /* 0x000000ff00147c82 */ /* 0x000fe20008000000 */
[----:B-1----:R-:W-:-:S04]  /*1c10*/  ULEA UR30, UR30, UR4, 0x18 ;  /* 0x000000041e1e7291 */ /* 0x002fc8000f8ec0ff */
[----:B------:R-:W-:-:S09]  /*1c20*/  ULEA UR4, UR31, UR30, 0x3 ;  /* 0x0000001e1f047291 */ /* 0x000fd2000f8e18ff */
[----:B------:R1:W2:Y:S01]  /*1c30*/  SYNCS.PHASECHK.TRANS64.TRYWAIT P0, [UR4+0x120], R0 ;  /* 0x00012000ff0075a7 */ /* 0x0002a20008001104 */
[----:B------:R-:W-:-:S04]  /*1c40*/  ULEA.HI UR4, UR49, UR49, URZ, 0x1 ;  /* 0x0000003131047291 */ /* 0x000fc8000f8f08ff */
[----:B------:R-:W-:-:S04]  /*1c50*/  USHF.L.U32 UR4, UR4, 0x6, URZ ;  /* 0x0000000604047899 */ /* 0x000fc800080006ff */
[----:B------:R-:W-:-:S04]  /*1c60*/  ULOP3.LUT UR4, UR4, 0xffffff80, URZ, 0xc0, !UPT ;  /* 0xffffff8004047892 */ /* 0x000fc8000f8ec0ff */
[----:B------:R-:W-:Y:S01]  /*1c70*/  ULOP3.LUT UR43, UR4, 0x40, UR58, 0xf8, !UPT ;  /* 0x00000040042b7892 */ /* 0x000fe2000f8ef83a */
[----:B------:R-:W-:Y:S11]  /*1c80*/  BRA.U !UP0, `(.L_x_23) ;  /* 0x0000000508ac7547 */ /* 0x000ff6000b800000 */
[----:B------:R-:W3:Y:S01]  /*1c90*/  LDCU.128 UR12, c[0x0][0x480] ;  /* 0x00009000ff0c77ac */ /* 0x000ee20008000c00 */
[----:B------:R-:W4:Y:S01]  /*1ca0*/  LDCU.128 UR8, c[0x0][0x490] ;  /* 0x00009200ff0877ac */ /* 0x000f220008000c00 */
[----:B------:R-:W1:Y:S01]  /*1cb0*/  LDCU.64 UR20, c[0x0][0x4c0] ;  /* 0x00009800ff1477ac */ /* 0x000e620008000a00 */
[----:B------:R-:W1:Y:S01]  /*1cc0*/  LDCU.64 UR16, c[0x0][0x4f0] ;  /* 0x00009e00ff1077ac */ /* 0x000e620008000a00 */
[----:B------:R-:W1:Y:S01]  /*1cd0*/  LDCU UR19, c[0x0][0x4c8] ;  /* 0x00009900ff1377ac */ /* 0x000e620008000800 */
[----:B---3--:R-:W-:Y:S02]  /*1ce0*/  UIMAD.WIDE.U32 UR4, UR43, UR13, URZ ;  /* 0x0000000d2b0472a5 */ /* 0x008fe4000f8e00ff */
[----:B------:R-:W-:Y:S02]  /*1cf0*/  UISETP.NE.AND UP0, UPT, UR12, 0x1, UPT ;  /* 0x000000010c00788c */ /* 0x000fe4000bf05270 */
[----:B------:R-:W-:Y:S01]  /*1d00*/  USHF.R.U32.HI UR5, URZ, UR14, UR5 ;  /* 0x0000000eff057299 */ /* 0x000fe20008011605 */
[----:B------:R-:W3:Y:S03]  /*1d10*/  LDCU UR49, c[0x0][0x38c] ;  /* 0x00007180ff3177ac */ /* 0x000ee60008000800 */
[----:B------:R-:W-:-:S02]  /*1d20*/  USEL UR5, UR43, UR5, !UP0 ;  /* 0x000000052b057287 */ /* 0x000fc4000c000000 */
[----:B------:R-:W-:Y:S02]  /*1d30*/  UISETP.NE.AND UP0, UPT, UR15, 0x1, UPT ;  /* 0x000000010f00788c */ /* 0x000fe4000bf05270 */
[----:B----4-:R-:W-:Y:S01]  /*1d40*/  UIMAD.WIDE.U32 UR6, UR5, UR8, URZ ;  /* 0x00000008050672a5 */ /* 0x010fe2000f8e00ff */
[----:B------:R-:W4:Y:S01]  /*1d50*/  LDCU UR8, c[0x0][0x4a0] ;  /* 0x00009400ff0877ac */ /* 0x000f220008000800 */
[----:B------:R-:W1:Y:S05]  /*1d60*/  LDCU UR23, c[0x0][0x4cc] ;  /* 0x00009980ff1777ac */ /* 0x000e6a0008000800 */
[----:B------:R-:W-:Y:S01]  /*1d70*/  UMOV UR4, UR7 ;  /* 0x0000000700047c82 */ /* 0x000fe20008000000 */
[----:B------:R-:W1:Y:S01]  /*1d80*/  LDCU.64 UR40, c[0x0][0x390] ;  /* 0x00007200ff2877ac */ /* 0x000e620008000a00 */
[----:B------:R-:W-:Y:S01]  /*1d90*/  USHF.R.U32.HI UR4, URZ, UR9, UR4 ;  /* 0x00000009ff047299 */ /* 0x000fe20008011604 */
[----:B------:R-:W1:Y:S03]  /*1da0*/  LDCU UR9, c[0x0][0x4ec] ;  /* 0x00009d80ff0977ac */ /* 0x000e660008000800 */
[----:B------:R-:W-:-:S02]  /*1db0*/  USEL UR4, UR5, UR4, !UP0 ;  /* 0x0000000405047287 */ /* 0x000fc4000c000000 */
[----:B------:R-:W-:Y:S02]  /*1dc0*/  UISETP.NE.AND UP0, UPT, UR10, 0x1, UPT ;  /* 0x000000010a00788c */ /* 0x000fe4000bf05270 */
[----:B------:R-:W-:Y:S01]  /*1dd0*/  UIMAD.WIDE.U32 UR6, UR4, UR11, URZ ;  /* 0x0000000b040672a5 */ /* 0x000fe2000f8e00ff */
[----:B------:R-:W1:Y:S01]  /*1de0*/  LDCU.64 UR24, c[0x0][0x4d0] ;  /* 0x00009a00ff1877ac */ /* 0x000e620008000a00 */
[----:B------:R-:W-:-:S05]  /*1df0*/  UIADD3 UR42, UPT, UPT, UR56, UR36, URZ ;  /* 0x00000024382a7290 */ /* 0x000fca000fffe0ff */
[----:B------:R-:W-:Y:S01]  /*1e00*/  UMOV UR6, UR7 ;  /* 0x0000000700067c82 */ /* 0x000fe20008000000 */
[----:B------:R-:W-:Y:S02]  /*1e10*/  UIADD3 UR7, UPT, UPT, -UR4, URZ, URZ ;  /* 0x000000ff04077290 */ /* 0x000fe4000fffe1ff */
[----:B----4-:R-:W-:Y:S02]  /*1e20*/  USHF.R.U32.HI UR6, URZ, UR8, UR6 ;  /* 0x00000008ff067299 */ /* 0x010fe40008011606 */
[----:B------:R-:W-:Y:S02]  /*1e30*/  UIADD3 UR8, UPT, UPT, -UR5, URZ, URZ ;  /* 0x000000ff05087290 */ /* 0x000fe4000fffe1ff */
[----:B------:R-:W-:Y:S02]  /*1e40*/  USEL UR14, UR4, UR6, !UP0 ;  /* 0x00000006040e7287 */ /* 0x000fe4000c000000 */
[----:B------:R-:W-:Y:S02]  /*1e50*/  UIMAD UR7, UR15, UR7, UR5 ;  /* 0x000000070f0772a4 */ /* 0x000fe4000f8e0205 */
[----:B------:R-:W-:-:S02]  /*1e60*/  UIADD3 UR6, UPT, UPT, -UR14, URZ, URZ ;  /* 0x000000ff0e067290 */ /* 0x000fc4000fffe1ff */
[----:B------:R-:W-:Y:S02]  /*1e70*/  UIMAD UR8, UR12, UR8, UR43 ;  /* 0x000000080c0872a4 */ /* 0x000fe4000f8e022b */
[----:B------:R-:W-:Y:S02]  /*1e80*/  UIMAD UR13, UR10, UR6, UR4 ;  /* 0x000000060a0d72a4 */ /* 0x000fe4000f8e0204 */
[----:B-1----:R-:W-:Y:S02]  /*1e90*/  UIMAD UR11, UR8, UR20, UR9 ;  /* 0x00000014080b72a4 */ /* 0x002fe4000f8e0209 */
[----:B------:R-:W-:Y:S01]  /*1ea0*/  UIMAD UR12, UR7, UR21, UR16 ;  /* 0x00000015070c72a4 */ /* 0x000fe2000f8e0210 */
[----:B------:R-:W1:Y:S02]  /*1eb0*/  LDCU.64 UR4, c[0x0][0x4f8] ;  /* 0x00009f00ff0477ac */ /* 0x000e640008000a00 */
[----:B------:R-:W4:Y:S01]  /*1ec0*/  LDCU UR6, c[0x0][0x500] ;  /* 0x0000a000ff0677ac */ /* 0x000f220008000800 */
[----:B------:R-:W-:Y:S01]  /*1ed0*/  UIMAD UR13, UR13, UR19, UR17 ;  /* 0x000000130d0d72a4 */ /* 0x000fe2000f8e0211 */
[----:B------:R-:W-:Y:S01]  /*1ee0*/  UMOV UR28, URZ ;  /* 0x000000ff001c7c82 */ /* 0x000fe20008000000 */
[----:B------:R-:W-:Y:S01]  /*1ef0*/  UMOV UR7, UR31 ;  /* 0x0000001f00077c82 */ /* 0x000fe20008000000 */
[----:B------:R-:W-:Y:S01]  /*1f00*/  UMOV UR20, URZ ;  /* 0x000000ff00147c82 */ /* 0x000fe20008000000 */
[----:B------:R-:W-:Y:S01]  /*1f10*/  UMOV UR21, URZ ;  /* 0x000000ff00157c82 */ /* 0x000fe20008000000 */
[----:B---3--:R-:W-:-:S07]  /*1f20*/  UMOV UR22, URZ ;  /* 0x000000ff00167c82 */ /* 0x008fce0008000000 */
.L_x_29:
[----:B------:R-:W-:Y:S01]  /*1f30*/  @!P3 MOV R3, 0x3000 ;  /* 0x000030000003b802 */ /* 0x000fe20000000f00 */
[----:B------:R-:W-:Y:S01]  /*1f40*/  ULEA UR9, UR7, UR30, 0x3 ;  /* 0x0000001e07097291 */ /* 0x000fe2000f8e18ff */
[----:B--2---:R-:W-:Y:S11]  /*1f50*/  @P0 BRA `(.L_x_24) ;  /* 0x0000000000100947 */ /* 0x004ff60003800000 */
[----:B------:R-:W-:Y:S04]  /*1f60*/  MOV R4, UR27 ;  /* 0x0000001b00047c02 */ /* 0x000fe80008000f00 */
[----:B------:R-:W-:Y:S04]  /*1f70*/  SHF.L.U32 R4, R4, 0x1f, RZ ;  /* 0x0000001f04047819 */ /* 0x000fe800000006ff */
[----:B------:R-:W2:Y:S02]  /*1f80*/  SYNCS.PHASECHK.TRANS64.TRYWAIT P0, [UR9+0x120], R4 ;  /* 0x00012004ff0075a7 */ /* 0x000ea40008001109 */
[----:B--2---:R-:W-:Y:S05]  /*1f90*/  @!P0 BRA `(.L_x_25) ;  /* 0x0000006800688947 */ /* 0x004fea0003800000 */
.L_x_24:
[----:B------:R3:W-:Y:S01]  /*1fa0*/  @!P3 SYNCS.ARRIVE.TRANS64 RZ, [UR9], R3 ;  /* 0x00000003ffffb9a7 */ /* 0x0007e20008000009 */
[----:B------:R-:W-:Y:S04]  /*1fb0*/  ULOP3.LUT UR8, UR38, 0x2, URZ, 0xfc, !UPT ;  /* 0x0000000226087892 */ /* 0x000fe8000f8efcff */
[----:B------:R-:W-:Y:S09]  /*1fc0*/  UISETP.NE.AND UP0, UPT, UR8, 0x2, UPT ;  /* 0x000000020800788c */ /* 0x000ff2000bf05270 */
[----:B------:R-:W-:Y:S05]  /*1fd0*/  BRA.U UP0, `(.L_x_26) ;  /* 0x0000000100047547 */ /* 0x000fea000b800000 */
[----:B-1--4-:R-:W-:Y:S05]  /*1fe0*/  BPT.TRAP 0x1 ;  /* 0x000000040000795c */ /* 0x012fea0000300000 */
.L_x_26:
[----:B------:R-:W-:Y:S04]  /*1ff0*/  BSSY.RECONVERGENT B0, `(.L_x_27) ;  /* 0x0000003000007945 */ /* 0x000fe80003800200 */
[----:B------:R-:W-:Y:S05]  /*2000*/  @P2 BRA `(.L_x_28) ;  /* 0x0000000000042947 */ /* 0x000fea0003800000 */
[----:B-1--4-:R-:W-:Y:S05]  /*2010*/  BPT.TRAP 0x1 ;  /* 0x000000040000795c */ /* 0x012fea0000300000 */
.L_x_28:
[----:B-1--4-:R-:W-:Y:S05]  /*2020*/  BSYNC.RECONVERGENT B0 ;  /* 0x0000000000007941 */ /* 0x012fea0003800200 */
.L_x_27:
[----:B------:R-:W-:Y:S02]  /*2030*/  UIADD3 UR8, UPT, UPT, UR7, 0x1, URZ ;  /* 0x0000000107087890 */ /* 0x000fe4000fffe0ff */
[----:B------:R-:W-:Y:S02]  /*2040*/  UIMAD UR15, UR20, UR23, UR4 ;  /* 0x00000017140f72a4 */ /* 0x000fe4000f8e0204 */
[----:B------:R-:W-:Y:S02]  /*2050*/  UISETP.NE.AND UP0, UPT, UR8, 0x24, UPT ;  /* 0x000000240800788c */ /* 0x000fe4000bf05270 */
[----:B------:R-:W-:Y:S02]  /*2060*/  ULEA UR17, UR7, UR30, 0xc ;  /* 0x0000001e07117291 */ /* 0x000fe4000f8e60ff */
[----:B------:R-:W-:Y:S02]  /*2070*/  USEL UR10, URZ, 0x1, UP0 ;  /* 0x00000001ff0a7887 */ /* 0x000fe40008000000 */
[----:B------:R-:W-:Y:S02]  /*2080*/  USEL UR31, UR8, URZ, UP0 ;  /* 0x000000ff081f7287 */ /* 0x000fe40008000000 */
[----:B------:R-:W-:Y:S02]  /*2090*/  ULOP3.LUT UR27, UR27, UR10, URZ, 0x3c, !UPT ;  /* 0x0000000a1b1b7292 */ /* 0x000fe4000f8e3cff */
[----:B------:R-:W-:Y:S02]  /*20a0*/  ULEA UR8, UR31, UR30, 0x3 ;  /* 0x0000001e1f087291 */ /* 0x000fe4000f8e18ff */
[----:B------:R-:W-:Y:S02]  /*20b0*/  ULEA UR16, UR7, UR30, 0xb ;  /* 0x0000001e07107291 */ /* 0x000fe4000f8e58ff */
[----:B------:R-:W-:Y:S01]  /*20c0*/  UIADD3 UR34, UP0, UPT, UR46, 0x80, URZ ;  /* 0x000000802e227890 */ /* 0x000fe2000ff1e0ff */
[----:B--2---:R-:W-:Y:S01]  /*20d0*/  MOV R0, UR27 ;  /* 0x0000001b00007c02 */ /* 0x004fe20008000f00 */
[----:B------:R-:W-:Y:S02]  /*20e0*/  ULOP3.LUT UR9, UR9, 0xfefffff8, URZ, 0xc0, !UPT ;  /* 0xfefffff809097892 */ /* 0x000fe4000f8ec0ff */
[----:B------:R-:W-:Y:S01]  /*20f0*/  USHF.L.U32 UR10, UR28, 0x6, URZ ;  /* 0x000000061c0a7899 */ /* 0x000fe200080006ff */
[----:B------:R-:W-:Y:S01]  /*2100*/  SHF.L.U32 R0, R0, 0x1f, RZ ;  /* 0x0000001f00007819 */ /* 0x000fe200000006ff */
[----:B------:R-:W-:Y:S02]  /*2110*/  UIADD3.X UR35, UPT, UPT, URZ, UR47, URZ, UP0, !UPT ;  /* 0x0000002fff237290 */ /* 0x000fe400087fe4ff */
[----:B------:R-:W-:Y:S01]  /*2120*/  UIADD3 UR32, UP3, UPT, UR46, 0x200, URZ ;  /* 0x000002002e207890 */ /* 0x000fe2000ff7e0ff */
[----:B------:R1:W2:Y:S01]  /*2130*/  SYNCS.PHASECHK.TRANS64.TRYWAIT P0, [UR8+0x120], R0 ;  /* 0x00012000ff0075a7 */ /* 0x0002a20008001108 */
[----:B------:R-:W-:Y:S02]  /*2140*/  UIMAD UR8, UR21, UR24, UR5 ;  /* 0x00000018150872a4 */ /* 0x000fe4000f8e0205 */
[----:B------:R-:W-:Y:S02]  /*2150*/  UIMAD UR7, UR22, UR25, UR6 ;  /* 0x00000019160772a4 */ /* 0x000fe4000f8e0206 */
[----:B------:R-:W-:Y:S02]  /*2160*/  ULEA UR15, UR8, UR15, 0x5 ;  /* 0x0000000f080f7291 */ /* 0x000fe4000f8e28ff */
[----:B------:R-:W-:Y:S02]  /*2170*/  UIADD3 UR8, UPT, UPT, UR17, 0x2600, URZ ;  /* 0x0000260011087890 */ /* 0x000fe4000fffe0ff */
[----:B------:R-:W-:Y:S02]  /*2180*/  ULEA UR7, UR7, UR15, 0xa ;  /* 0x0000000f07077291 */ /* 0x000fe4000f8e50ff */
[----:B------:R-:W-:Y:S02]  /*2190*/  UIADD3.X UR33, UPT, UPT, URZ, UR47, URZ, UP3, !UPT ;  /* 0x0000002fff217290 */ /* 0x000fe40009ffe4ff */
[----:B------:R-:W-:Y:S02]  /*21a0*/  UPRMT UR7, UR7, 0x5410, URZ ;  /* 0x0000541007077896 */ /* 0x000fe400080000ff */
[----:B------:R-:W-:Y:S02]  /*21b0*/  UIADD3 UR16, UPT, UPT, UR16, 0x26600, URZ ;  /* 0x0002660010107890 */ /* 0x000fe4000fffe0ff */
[----:B------:R-:W-:Y:S02]  /*21c0*/  UIADD3 UR37, UPT, UPT, UR20, 0x1, URZ ;  /* 0x0000000114257890 */ /* 0x000fe4000fffe0ff */
[----:B------:R-:W-:Y:S02]  /*21d0*/  UIADD3 UR29, UPT, UPT, UR21, 0x1, URZ ;  /* 0x00000001151d7890 */ /* 0x000fe4000fffe0ff */
[----:B------:R-:W-:Y:S02]  /*21e0*/  UISETP.NE.AND UP2, UPT, UR37, UR49, UPT ;  /* 0x000000312500728c */ /* 0x000fe4000bf45270 */
[----:B------:R-:W-:Y:S02]  /*21f0*/  UIADD3 UR26, UPT, UPT, UR22, 0x1, URZ ;  /* 0x00000001161a7890 */ /* 0x000fe4000fffe0ff */
[----:B------:R-:W-:Y:S01]  /*2200*/  UIADD3 UR36, UPT, UPT, UR36, 0x1, URZ ;  /* 0x0000000124247890 */ /* 0x000fe2000fffe0ff */
[----:B------:R-:W-:Y:S01]  /*2210*/  UMOV UR44, 0x0 ;  /* 0x00000000002c7882 */ /* 0x000fe20000000000 */
[----:B------:R-:W-:Y:S01]  /*2220*/  UMOV UR45, 0x10000000 ;  /* 0x10000000002d7882 */ /* 0x000fe20000000000 */
[----:B------:R-:W-:Y:S01]  /*2230*/  UMOV UR17, UR9 ;  /* 0x0000000900117c82 */ /* 0x000fe20008000000 */
[----:B------:R4:W-:Y:S01]  /*2240*/  UTMALDG.5D.IM2COL.2CTA [UR8], [UR34], UR7, desc[UR44] ;  /* 0x00002c08220073b4 */ /* 0x0009e20008261007 */
[----:B------:R-:W-:Y:S02]  /*2250*/  UMOV UR19, UR10 ;  /* 0x0000000a00137c82 */ /* 0x000fe40008000000 */
[----:B------:R-:W-:Y:S04]  /*2260*/  @UP2 UIADD3 UR29, UPT, UPT, UR21, URZ, URZ ;  /* 0x000000ff151d2290 */ /* 0x000fe8000fffe0ff */
[----:B------:R-:W-:Y:S01]  /*2270*/  UISETP.NE.AND UP1, UPT, UR29, UR40, UPT ;  /* 0x000000281d00728c */ /* 0x000fe2000bf25270 */
[----:B------:R3:W-:Y:S10]  /*2280*/  UTMALDG.5D.2CTA [UR16], [UR32], desc[UR44] ;  /* 0x00002c10200075b4 */ /* 0x0007f40008221000 */
[----:B------:R-:W-:Y:S04]  /*2290*/  @UP1 UIADD3 UR26, UPT, UPT, UR22, URZ, URZ ;  /* 0x000000ff161a1290 */ /* 0x000fe8000fffe0ff */
[----:B------:R-:W-:Y:S02]  /*22a0*/  UISETP.NE.AND UP0, UPT, UR26, UR41, UPT ;  /* 0x000000291a00728c */ /* 0x000fe4000bf05270 */
[----:B----4-:R-:W-:Y:S09]  /*22b0*/  UIADD3 UR8, UPT, UPT, UR28, 0x1, URZ ;  /* 0x000000011c087890 */ /* 0x010ff2000fffe0ff */
[----:B------:R-:W-:Y:S01]  /*22c0*/  @UP0 UIADD3 UR8, UPT, UPT, UR28, URZ, URZ ;  /* 0x000000ff1c080290 */ /* 0x000fe2000fffe0ff */
[----:B------:R-:W-:Y:S01]  /*22d0*/  UMOV UR7, UR31 ;  /* 0x0000001f00077c82 */ /* 0x000fe20008000000 */
[----:B---3--:R-:W-:Y:S02]  /*22e0*/  USEL UR22, UR26, URZ, UP0 ;  /* 0x000000ff1a167287 */ /* 0x008fe40008000000 */
[----:B------:R-:W-:Y:S02]  /*22f0*/  UISETP.NE.AND UP0, UPT, UR36, UR42, UPT ;  /* 0x0000002a2400728c */ /* 0x000fe4000bf05270 */
[----:B------:R-:W-:Y:S02]  /*2300*/  USEL UR20, UR37, URZ, UP2 ;  /* 0x000000ff25147287 */ /* 0x000fe40009000000 */
[----:B------:R-:W-:Y:S01]  /*2310*/  USEL UR21, UR29, URZ, UP1 ;  /* 0x000000ff1d157287 */ /* 0x000fe20008800000 */
[----:B------:R-:W-:Y:S04]  /*2320*/  UMOV UR28, UR8 ;  /* 0x00000008001c7c82 */ /* 0x000fe80008000000 */
[----:B-1----:R-:W-:Y:S07]  /*2330*/  BRA.U UP0, `(.L_x_29) ;  /* 0xfffffff900fc7547 */ /* 0x002fee000b83ffff */
.L_x_23:
[----:B------:R-:W-:Y:S01]  /*2340*/  ULEA UR4, UR31, UR30, 0x3 ;  /* 0x0000001e1f047291 */ /* 0x000fe2000f8e18ff */
[----:B-1----:R-:W-:Y:S01]  /*2350*/  MOV R0, UR27 ;  /* 0x0000001b00007c02 */ /* 0x002fe20008000f00 */
[----:B------:R-:W-:Y:S01]  /*2360*/  @!P1 SYNCS.ARRIVE.TRANS64.A1T0 RZ, [UR30+0x258], RZ ;  /* 0x000258ffffff99a7 */ /* 0x000fe2000810001e */
[----:B------:R-:W-:Y:S02]  /*2370*/  UISETP.GE.AND UP0, UPT, UR52, 0x1, UPT ;  /* 0x000000013400788c */ /* 0x000fe4000bf06270 */
[----:B------:R-:W-:-:S04]  /*2380*/  SHF.L.U32 R0, R0, 0x1f, RZ ;  /* 0x0000001f00007819 */ /* 0x000fc800000006ff */
[----:B--2---:R1:W2:Y:S03]  /*2390*/  SYNCS.PHASECHK.TRANS64.TRYWAIT P0, [UR4+0x120], R0 ;  /* 0x00012000ff0075a7 */ /* 0x0042a60008001104 */
[----:B------:R-:W-:Y:S05]  /*23a0*/  BRA.U !UP0, `(.L_x_30) ;  /* 0x0000000508a47547 */ /* 0x000fea000b800000 */
[----:B------:R-:W3:Y:S01]  /*23b0*/  LDCU.128 UR8, c[0x0][0x480] ;  /* 0x00009000ff0877ac */ /* 0x000ee20008000c00 */
[----:B------:R-:W4:Y:S01]  /*23c0*/  LDCU.128 UR32, c[0x0][0x490] ;  /* 0x00009200ff2077ac */ /* 0x000f220008000c00 */
[----:B------:R-:W1:Y:S01]  /*23d0*/  LDCU UR13, c[0x0][0x4c8] ;  /* 0x00009900ff0d77ac */ /* 0x000e620008000800 */
        /* <DEDUP_REMOVED lines=10> */
[----:B------:R-:W1:Y:S05]  /*2480*/  LDCU.64 UR40, c[0x0][0x390] ;  /* 0x00007200ff2877ac */ /* 0x000e6a0008000a00 */
[----:B------:R-:W-:Y:S01]  /*2490*/  UMOV UR4, UR7 ;  /* 0x0000000700047c82 */ /* 0x000fe20008000000 */
[----:B------:R-:W1:Y:S01]  /*24a0*/  LDCU.64 UR24, c[0x0][0x4d0] ;  /* 0x00009a00ff1877ac */ /* 0x000e620008000a00 */
[----:B------:R-:W-:Y:S01]  /*24b0*/  USHF.R.U32.HI UR4, URZ, UR33, UR4 ;  /* 0x00000021ff047299 */ /* 0x000fe20008011604 */
[----:B------:R-:W4:Y:S03]  /*24c0*/  LDCU.64 UR32, c[0x0][0x4c0] ;  /* 0x00009800ff2077ac */ /* 0x000f260008000a00 */
[----:B------:R-:W-:-:S02]  /*24d0*/  USEL UR4, UR5, UR4, !UP0 ;  /* 0x0000000405047287 */ /* 0x000fc4000c000000 */
[----:B------:R-:W-:Y:S02]  /*24e0*/  UISETP.NE.AND UP0, UPT, UR34, 0x1, UPT ;  /* 0x000000012200788c */ /* 0x000fe4000bf05270 */
[----:B------:R-:W-:Y:S02]  /*24f0*/  UIMAD.WIDE.U32 UR6, UR4, UR35, URZ ;  /* 0x00000023040672a5 */ /* 0x000fe4000f8e00ff */
[----:B------:R-:W-:Y:S01]  /*2500*/  UIADD3 UR42, UPT, UPT, UR52, UR42, URZ ;  /* 0x0000002a342a7290 */ /* 0x000fe2000fffe0ff */
[----:B------:R-:W-:-:S04]  /*2510*/  UMOV UR37, UR52 ;  /* 0x0000003400257c82 */ /* 0x000fc80008000000 */
[----:B------:R-:W-:Y:S01]  /*2520*/  UMOV UR6, UR7 ;  /* 0x0000000700067c82 */ /* 0x000fe20008000000 */
[----:B------:R-:W-:Y:S02]  /*2530*/  UIADD3 UR7, UPT, UPT, -UR5, URZ, URZ ;  /* 0x000000ff05077290 */ /* 0x000fe4000fffe1ff */
[----:B---3--:R-:W-:Y:S02]  /*2540*/  USHF.R.U32.HI UR6, URZ, UR9, UR6 ;  /* 0x00000009ff067299 */ /* 0x008fe40008011606 */
[----:B------:R-:W-:Y:S02]  /*2550*/  UIMAD UR7, UR8, UR7, UR43 ;  /* 0x00000007080772a4 */ /* 0x000fe4000f8e022b */
[----:B------:R-:W-:Y:S02]  /*2560*/  USEL UR14, UR4, UR6, !UP0 ;  /* 0x00000006040e7287 */ /* 0x000fe4000c000000 */
[----:B------:R-:W-:Y:S02]  /*2570*/  UIADD3 UR6, UPT, UPT, -UR4, URZ, URZ ;  /* 0x000000ff04067290 */ /* 0x000fe4000fffe1ff */
[----:B------:R-:W-:-:S02]  /*2580*/  UIADD3 UR9, UPT, UPT, -UR14, URZ, URZ ;  /* 0x000000ff0e097290 */ /* 0x000fc4000fffe1ff */
[----:B------:R-:W-:Y:S02]  /*2590*/  UIMAD UR12, UR11, UR6, UR5 ;  /* 0x000000060b0c72a4 */ /* 0x000fe4000f8e0205 */
[----:B------:R-:W-:Y:S02]  /*25a0*/  UIMAD UR9, UR34, UR9, UR4 ;  /* 0x00000009220972a4 */ /* 0x000fe4000f8e0204 */
[----:B----4-:R-:W-:Y:S01]  /*25b0*/  UIMAD UR11, UR7, UR32, UR10 ;  /* 0x00000020070b72a4 */ /* 0x010fe2000f8e020a */
[----:B------:R-:W3:Y:S02]  /*25c0*/  LDCU UR43, c[0x0][0x38c] ;  /* 0x00007180ff2b77ac */ /* 0x000ee40008000800 */
[----:B------:R-:W4:Y:S01]  /*25d0*/  LDCU UR6, c[0x0][0x500] ;  /* 0x0000a000ff0677ac */ /* 0x000f220008000800 */
[----:B------:R-:W2:Y:S01]  /*25e0*/  LDCU.64 UR4, c[0x0][0x4f8] ;  /* 0x00009f00ff0477ac */ /* 0x000ea20008000a00 */
[----:B-1----:R-:W-:Y:S02]  /*25f0*/  UIMAD UR12, UR12, UR33, UR16 ;  /* 0x000000210c0c72a4 */ /* 0x002fe4000f8e0210 */
[----:B------:R-:W-:Y:S01]  /*2600*/  UIMAD UR13, UR9, UR13, UR17 ;  /* 0x0000000d090d72a4 */ /* 0x000fe2000f8e0211 */
[----:B------:R-:W-:-:S11]  /*2610*/  UMOV UR7, UR31 ;  /* 0x0000001f00077c82 */ /* 0x000fd60008000000 */
.L_x_36:
[----:B------:R-:W-:Y:S01]  /*2620*/  @!P3 MOV R3, 0x3000 ;  /* 0x000030000003b802 */ /* 0x000fe20000000f00 */
[----:B------:R-:W-:Y:S01]  /*2630*/  ULEA UR9, UR7, UR30, 0x3 ;  /* 0x0000001e07097291 */ /* 0x000fe2000f8e18ff */
[----:B--23--:R-:W-:Y:S11]  /*2640*/  @P0 BRA `(.L_x_31) ;  /* 0x0000000000100947 */ /* 0x00cff60003800000 */
[----:B------:R-:W-:Y:S04]  /*2650*/  MOV R4, UR27 ;  /* 0x0000001b00047c02 */ /* 0x000fe80008000f00 */
[----:B------:R-:W-:Y:S04]  /*2660*/  SHF.L.U32 R4, R4, 0x1f, RZ ;  /* 0x0000001f04047819 */ /* 0x000fe800000006ff */
[----:B------:R-:W1:Y:S02]  /*2670*/  SYNCS.PHASECHK.TRANS64.TRYWAIT P0, [UR9+0x120], R4 ;  /* 0x00012004ff0075a7 */ /* 0x000e640008001109 */
[----:B-1----:R-:W-:Y:S05]  /*2680*/  @!P0 BRA `(.L_x_32) ;  /* 0x0000006000c48947 */ /* 0x002fea0003800000 */
.L_x_31:
[----:B------:R2:W-:Y:S01]  /*2690*/  @!P3 SYNCS.ARRIVE.TRANS64 RZ, [UR9], R3 ;  /* 0x00000003ffffb9a7 */ /* 0x0005e20008000009 */
[----:B------:R-:W-:Y:S04]  /*26a0*/  ULOP3.LUT UR8, UR38, 0x2, URZ, 0xfc, !UPT ;  /* 0x0000000226087892 */ /* 0x000fe8000f8efcff */
[----:B------:R-:W-:Y:S09]  /*26b0*/  UISETP.NE.AND UP0, UPT, UR8, 0x2, UPT ;  /* 0x000000020800788c */ /* 0x000ff2000bf05270 */
[----:B------:R-:W-:Y:S05]  /*26c0*/  BRA.U UP0, `(.L_x_33) ;  /* 0x0000000100047547 */ /* 0x000fea000b800000 */
[----:B---34-:R-:W-:Y:S05]  /*26d0*/  BPT.TRAP 0x1 ;  /* 0x000000040000795c */ /* 0x018fea0000300000 */
.L_x_33:
[----:B------:R-:W-:Y:S04]  /*26e0*/  BSSY.RECONVERGENT B0, `(.L_x_34) ;  /* 0x0000003000007945 */ /* 0x000fe80003800200 */
[----:B------:R-:W-:Y:S05]  /*26f0*/  @P2 BRA `(.L_x_35) ;  /* 0x0000000000042947 */ /* 0x000fea0003800000 */
[----:B---34-:R-:W-:Y:S05]  /*2700*/  BPT.TRAP 0x1 ;  /* 0x000000040000795c */ /* 0x018fea0000300000 */
.L_x_35:
[----:B---34-:R-:W-:Y:S05]  /*2710*/  BSYNC.RECONVERGENT B0 ;  /* 0x0000000000007941 */ /* 0x018fea0003800200 */
.L_x_34:
        /* <DEDUP_REMOVED lines=8> */
[----:B------:R-:W-:Y:S02]  /*27a0*/  UIMAD UR10, UR21, UR24, UR5 ;  /* 0x00000018150a72a4 */ /* 0x000fe4000f8e0205 */
[----:B------:R-:W-:Y:S01]  /*27b0*/  UIADD3 UR34, UP0, UPT, UR46, 0x80, URZ ;  /* 0x000000802e227890 */ /* 0x000fe2000ff1e0ff */
[----:B-1----:R-:W-:Y:S01]  /*27c0*/  MOV R0, UR27 ;  /* 0x0000001b00007c02 */ /* 0x002fe20008000f00 */
[----:B------:R-:W-:Y:S02]  /*27d0*/  ULEA UR15, UR10, UR15, 0x5 ;  /* 0x0000000f0a0f7291 */ /* 0x000fe4000f8e28ff */
[----:B------:R-:W-:Y:S01]  /*27e0*/  USHF.L.U32 UR19, UR28, 0x6, URZ ;  /* 0x000000061c137899 */ /* 0x000fe200080006ff */
[----:B------:R-:W-:Y:S01]  /*27f0*/  SHF.L.U32 R0, R0, 0x1f, RZ ;  /* 0x0000001f00007819 */ /* 0x000fe200000006ff */
[----:B------:R-:W-:Y:S02]  /*2800*/  ULOP3.LUT UR9, UR9, 0xfefffff8, URZ, 0xc0, !UPT ;  /* 0xfefffff809097892 */ /* 0x000fe4000f8ec0ff */
[----:B------:R-:W-:Y:S01]  /*2810*/  UIADD3.X UR35, UPT, UPT, URZ, UR47, URZ, UP0, !UPT ;  /* 0x0000002fff237290 */ /* 0x000fe200087fe4ff */
[----:B------:R1:W3:Y:S01]  /*2820*/  SYNCS.PHASECHK.TRANS64.TRYWAIT P0, [UR8+0x120], R0 ;  /* 0x00012000ff0075a7 */ /* 0x0002e20008001108 */
[----:B------:R-:W-:Y:S02]  /*2830*/  ULEA UR8, UR7, UR30, 0xc ;  /* 0x0000001e07087291 */ /* 0x000fe4000f8e60ff */
[----:B------:R-:W-:Y:S02]  /*2840*/  UIMAD UR7, UR22, UR25, UR6 ;  /* 0x00000019160772a4 */ /* 0x000fe4000f8e0206 */
[----:B------:R-:W-:Y:S02]  /*2850*/  UIADD3 UR8, UPT, UPT, UR8, 0x2600, URZ ;  /* 0x0000260008087890 */ /* 0x000fe4000fffe0ff */
[----:B------:R-:W-:Y:S02]  /*2860*/  ULEA UR7, UR7, UR15, 0xa ;  /* 0x0000000f07077291 */ /* 0x000fe4000f8e50ff */
[----:B------:R-:W-:Y:S02]  /*2870*/  UIADD3 UR32, UP3, UPT, UR46, 0x200, URZ ;  /* 0x000002002e207890 */ /* 0x000fe4000ff7e0ff */
[----:B------:R-:W-:Y:S02]  /*2880*/  UPRMT UR7, UR7, 0x5410, URZ ;  /* 0x0000541007077896 */ /* 0x000fe400080000ff */
[----:B------:R-:W-:Y:S02]  /*2890*/  UIADD3.X UR33, UPT, UPT, URZ, UR47, URZ, UP3, !UPT ;  /* 0x0000002fff217290 */ /* 0x000fe40009ffe4ff */
[----:B------:R-:W-:Y:S02]  /*28a0*/  UIADD3 UR16, UPT, UPT, UR16, 0x26600, URZ ;  /* 0x0002660010107890 */ /* 0x000fe4000fffe0ff */
[----:B------:R-:W-:Y:S02]  /*28b0*/  UIADD3 UR36, UPT, UPT, UR20, 0x1, URZ ;  /* 0x0000000114247890 */ /* 0x000fe4000fffe0ff */
[----:B------:R-:W-:Y:S02]  /*28c0*/  UIADD3 UR29, UPT, UPT, UR21, 0x1, URZ ;  /* 0x00000001151d7890 */ /* 0x000fe4000fffe0ff */
[----:B------:R-:W-:Y:S02]  /*28d0*/  UISETP.NE.AND UP2, UPT, UR36, UR43, UPT ;  /* 0x0000002b2400728c */ /* 0x000fe4000bf45270 */
[----:B------:R-:W-:Y:S01]  /*28e0*/  UIADD3 UR26, UPT, UPT, UR22, 0x1, URZ ;  /* 0x00000001161a7890 */ /* 0x000fe2000fffe0ff */
[----:B------:R-:W-:Y:S01]  /*28f0*/  UMOV UR44, 0x0 ;  /* 0x00000000002c7882 */ /* 0x000fe20000000000 */
[----:B------:R-:W-:Y:S01]  /*2900*/  UMOV UR45, 0x10000000 ;  /* 0x10000000002d7882 */ /* 0x000fe20000000000 */
[----:B------:R-:W-:Y:S01]  /*2910*/  UMOV UR10, UR19 ;  /* 0x00000013000a7c82 */ /* 0x000fe20008000000 */
[----:B------:R-:W-:Y:S01]  /*2920*/  UMOV UR17, UR9 ;  /* 0x0000000900117c82 */ /* 0x000fe20008000000 */
[----:B------:R4:W-:Y:S04]  /*2930*/  UTMALDG.5D.IM2COL.2CTA [UR8], [UR34], UR7, desc[UR44] ;  /* 0x00002c08220073b4 */ /* 0x0009e80008261007 */
[----:B------:R-:W-:Y:S04]  /*2940*/  @UP2 UIADD3 UR29, UPT, UPT, UR21, URZ, URZ ;  /* 0x000000ff151d2290 */ /* 0x000fe8000fffe0ff */
[----:B------:R-:W-:Y:S01]  /*2950*/  UISETP.NE.AND UP1, UPT, UR29, UR40, UPT ;  /* 0x000000281d00728c */ /* 0x000fe2000bf25270 */
[----:B------:R2:W-:Y:S10]  /*2960*/  UTMALDG.5D.2CTA [UR16], [UR32], desc[UR44] ;  /* 0x00002c10200075b4 */ /* 0x0005f40008221000 */
[----:B------:R-:W-:Y:S04]  /*2970*/  @UP1 UIADD3 UR26, UPT, UPT, UR22, URZ, URZ ;  /* 0x000000ff161a1290 */ /* 0x000fe8000fffe0ff */
[----:B------:R-:W-:Y:S02]  /*2980*/  UISETP.NE.AND UP0, UPT, UR26, UR41, UPT ;  /* 0x000000291a00728c */ /* 0x000fe4000bf05270 */
[----:B----4-:R-:W-:Y:S09]  /*2990*/  UIADD3 UR8, UPT, UPT, UR28, 0x1, URZ ;  /* 0x000000011c087890 */ /* 0x010ff2000fffe0ff */
[----:B------:R-:W-:Y:S02]  /*29a0*/  @UP0 UIADD3 UR8, UPT, UPT, UR28, URZ, URZ ;  /* 0x000000ff1c080290 */ /* 0x000fe4000fffe0ff */
[----:B------:R-:W-:Y:S02]  /*29b0*/  UIADD3 UR7, UPT, UPT, UR37, -0x1, URZ ;  /* 0xffffffff25077890 */ /* 0x000fe4000fffe0ff */
[----:B--2---:R-:W-:Y:S02]  /*29c0*/  USEL UR22, UR26, URZ, UP0 ;  /* 0x000000ff1a167287 */ /* 0x004fe40008000000 */
[----:B------:R-:W-:Y:S02]  /*29d0*/  UISETP.GT.U32.AND UP0, UPT, UR37, 0x1, UPT ;  /* 0x000000012500788c */ /* 0x000fe4000bf04070 */
[----:B------:R-:W-:Y:S02]  /*29e0*/  USEL UR20, UR36, URZ, UP2 ;  /* 0x000000ff24147287 */ /* 0x000fe40009000000 */
[----:B------:R-:W-:Y:S01]  /*29f0*/  USEL UR21, UR29, URZ, UP1 ;  /* 0x000000ff1d157287 */ /* 0x000fe20008800000 */
[----:B------:R-:W-:Y:S01]  /*2a00*/  UMOV UR37, UR7 ;  /* 0x0000000700257c82 */ /* 0x000fe20008000000 */
[----:B------:R-:W-:Y:S01]  /*2a10*/  UMOV UR7, UR31 ;  /* 0x0000001f00077c82 */ /* 0x000fe20008000000 */
[----:B------:R-:W-:Y:S02]  /*2a20*/  UMOV UR28, UR8 ;  /* 0x00000008001c7c82 */ /* 0x000fe40008000000 */
[----:B-1----:R-:W-:Y:S07]  /*2a30*/  BRA.U UP0, `(.L_x_36) ;  /* 0xfffffff900f87547 */ /* 0x002fee000b83ffff */
.L_x_30:
[----:B------:R-:W-:Y:S01]  /*2a40*/  SHF.L.U32 R3, R2, 0x1f, RZ ;  /* 0x0000001f02037819 */ /* 0x000fe200000006ff */
[----:B------:R-:W-:-:S03]  /*2a50*/  NOP ;  /* 0x0000000000007918 */ /* 0x000fc60000000000 */
[----:B--23--:R-:W2:Y:S02]  /*2a60*/  SYNCS.PHASECHK.TRANS64.TRYWAIT P0, [UR30+0x260], R3 ;  /* 0x00026003ff0075a7 */ /* 0x00cea4000800111e */
[----:B--2---:R-:W-:Y:S05]  /*2a70*/  @!P0 BRA `(.L_x_37) ;  /* 0x0000005c00e08947 */ /* 0x004fea0003800000 */
.L_x_142:
[----:B------:R-:W2:Y:S01]  /*2a80*/  LDS.128 R4, [UR30+0x2a0] ;  /* 0x0002a01eff047984 */ /* 0x000ea20008000c00 */
[----:B------:R-:W-:Y:S02]  /*2a90*/  UIADD3 UR4, UPT, UPT, UR30, 0x268, URZ ;  /* 0x000002681e047890 */ /* 0x000fe4000fffe0ff */
[----:B------:R-:W-:Y:S01]  /*2aa0*/  UISETP.GE.AND UP0, UPT, UR39, 0x1, UPT ;  /* 0x000000012700788c */ /* 0x000fe2000bf06270 */
[----:B------:R-:W-:Y:S01]  /*2ab0*/  @!PT LDS RZ, [RZ] ;  /* 0x00000000fffff984 */ /* 0x000fe20000000800 */
[----:B------:R-:W-:Y:S01]  /*2ac0*/  @!PT LDS RZ, [RZ] ;  /* 0x00000000fffff984 */ /* 0x000fe20000000800 */
[----:B------:R-:W-:Y:S01]  /*2ad0*/  @!PT LDS RZ, [RZ] ;  /* 0x00000000fffff984 */ /* 0x000fe20000000800 */
[----:B------:R-:W-:Y:S01]  /*2ae0*/  @!PT LDS RZ, [RZ] ;  /* 0x00000000fffff984 */ /* 0x000fe20000000800 */
[----:B------:R3:W-:Y:S06]  /*2af0*/  MEMBAR.ALL.CTA ;  /* 0x0000000000007992 */ /* 0x0007ec0000008000 */
[----:B---3--:R-:W3:Y:S01]  /*2b00*/  FENCE.VIEW.ASYNC.S ;  /* 0x00000000000073c6 */ /* 0x008ee20000000000 */
[----:B------:R-:W-:-:S09]  /*2b10*/  UPRMT UR4, URZ, 0x654, UR4 ;  /* 0x00000654ff047896 */ /* 0x000fd20008000004 */
[----:B---3--:R-:W-:Y:S01]  /*2b20*/  SYNCS.ARRIVE.TRANS64.RED.A1T0 RZ, [UR4], RZ ;  /* 0x000000ffffff79a7 */ /* 0x008fe20008100404 */
[----:B--2---:R-:W-:-:S13]  /*2b30*/  LOP3.LUT P0, RZ, R6, 0x1, RZ, 0xc0, !PT ;  /* 0x0000000106ff7812 */ /* 0x004fda000780c0ff */
[----:B------:R-:W-:Y:S01]  /*2b40*/  VOTEU.ANY UP1, P0 ;  /* 0x0000000000ff7886 */ /* 0x000fe20000020100 */
[----:B------:R-:W-:-:S13]  /*2b50*/  PLOP3.LUT P0, PT, PT, PT, UP1, 0x80, 0x8 ;  /* 0x000000000008781c */ /* 0x000fda0003f0f018 */
[----:B-1----:R-:W-:Y:S02]  /*2b60*/  @P0 MOV R0, R4 ;  /* 0x0000000400000202 */ /* 0x002fe40000000f00 */
[----:B------:R-:W-:Y:S02]  /*2b70*/  @P0 LOP3.LUT R4, R5, 0xffff, RZ, 0xc0, !PT ;  /* 0x0000ffff05040812 */ /* 0x000fe400078ec0ff */
[----:B------:R-:W-:Y:S02]  /*2b80*/  @P0 R2UR UR6, R0 ;  /* 0x00000000000602ca */ /* 0x000fe400000e0000 */
[----:B------:R-:W-:-:S11]  /*2b90*/  @P0 R2UR UR5, R4 ;  /* 0x00000000040502ca */ /* 0x000fd600000e0000 */
[----:B------:R-:W-:Y:S02]  /*2ba0*/  @UP1 UMOV UR50, UR6 ;  /* 0x0000000600321c82 */ /* 0x000fe40008000000 */
[----:B------:R-:W-:Y:S01]  /*2bb0*/  @UP1 UMOV UR48, UR5 ;  /* 0x0000000500301c82 */ /* 0x000fe20008000000 */
[----:B------:R-:W-:Y:S05]  /*2bc0*/  BRA.U !UP0, `(.L_x_38) ;  /* 0x0000000108d47547 */ /* 0x000fea000b800000 */
[----:B------:R-:W1:Y:S01]  /*2bd0*/  LDCU.128 UR16, c[0x0][0xc10] ;  /* 0x00018200ff1077ac */ /* 0x000e620008000c00 */
[----:B------:R-:W2:Y:S01]  /*2be0*/  LDCU UR20, c[0x0][0xc20] ;  /* 0x00018400ff1477ac */ /* 0x000ea20008000800 */
[----:B------:R-:W3:Y:S01]  /*2bf0*/  LDCU UR13, c[0x0][0xc0c] ;  /* 0x00018180ff0d77ac */ /* 0x000ee20008000800 */
[----:B------:R-:W4:Y:S01]  /*2c00*/  LDCU.64 UR14, c[0x0][0xc28] ;  /* 0x00018500ff0e77ac */ /* 0x000f220008000a00 */
[----:B------:R-:W-:Y:S02]  /*2c10*/  UISETP.NE.AND UP3, UPT, UR39, 0x1, UPT ;  /* 0x000000012700788c */ /* 0x000fe4000bf65270 */
[----:B-1----:R-:W-:Y:S02]  /*2c20*/  UIMAD.WIDE.U32 UR4, UR53, UR19, URZ ;  /* 0x00000013350472a5 */ /* 0x002fe4000f8e00ff */
[----:B------:R-:W-:Y:S02]  /*2c30*/  UIMAD.WIDE.U32 UR6, UR54, UR16, URZ ;  /* 0x00000010360672a5 */ /* 0x000fe4000f8e00ff */
[----:B------:R-:W-:-:S02]  /*2c40*/  UISETP.NE.AND UP0, UPT, UR18, 0x1, UPT ;  /* 0x000000011200788c */ /* 0x000fc4000bf05270 */
[----:B------:R-:W-:Y:S01]  /*2c50*/  UIMAD.WIDE.U32 UR10, UR48, UR19, URZ ;  /* 0x00000013300a72a5 */ /* 0x000fe2000f8e00ff */
[----:B------:R-:W-:Y:S01]  /*2c60*/  UMOV UR4, UR5 ;  /* 0x0000000500047c82 */ /* 0x000fe20008000000 */
[----:B---3--:R-:W-:Y:S02]  /*2c70*/  UISETP.NE.AND UP2, UPT, UR13, 0x1, UPT ;  /* 0x000000010d00788c */ /* 0x008fe4000bf45270 */
[----:B--2---:R-:W-:Y:S02]  /*2c80*/  USHF.R.U32.HI UR5, URZ, UR20, UR4 ;  /* 0x00000014ff057299 */ /* 0x004fe40008011604 */
[----:B------:R-:W-:Y:S01]  /*2c90*/  UIMAD.WIDE.U32 UR8, UR50, UR16, URZ ;  /* 0x00000010320872a5 */ /* 0x000fe2000f8e00ff */
[----:B------:R-:W-:Y:S01]  /*2ca0*/  UMOV UR4, UR7 ;  /* 0x0000000700047c82 */ /* 0x000fe20008000000 */
[----:B------:R-:W-:Y:S02]  /*2cb0*/  USEL UR5, UR53, UR5, !UP0 ;  /* 0x0000000535057287 */ /* 0x000fe4000c000000 */
[----:B------:R-:W-:-:S02]  /*2cc0*/  USHF.R.U32.HI UR4, URZ, UR17, UR4 ;  /* 0x00000011ff047299 */ /* 0x000fc40008011604 */
[----:B----4-:R-:W-:Y:S02]  /*2cd0*/  UIMAD.WIDE.U32 UR6, UR5, UR14, URZ ;  /* 0x0000000e050672a5 */ /* 0x010fe4000f8e00ff */
[----:B------:R-:W-:Y:S01]  /*2ce0*/  USEL UR12, UR54, UR4, !UP2 ;  /* 0x00000004360c7287 */ /* 0x000fe2000d000000 */
[----:B------:R-:W-:Y:S02]  /*2cf0*/  UMOV UR8, UR9 ;  /* 0x0000000900087c82 */ /* 0x000fe40008000000 */
[----:B------:R-:W-:Y:S01]  /*2d00*/  UMOV UR4, UR11 ;  /* 0x0000000b00047c82 */ /* 0x000fe20008000000 */
[----:B------:R-:W-:Y:S01]  /*2d10*/  UIMAD.WIDE.U32 UR10, UR12, UR14, URZ ;  /* 0x0000000e0c0a72a5 */ /* 0x000fe2000f8e00ff */
[----:B------:R-:W-:Y:S01]  /*2d20*/  UMOV UR6, UR7 ;  /* 0x0000000700067c82 */ /* 0x000fe20008000000 */
[----:B------:R-:W-:Y:S02]  /*2d30*/  USHF.R.U32.HI UR4, URZ, UR20, UR4 ;  /* 0x00000014ff047299 */ /* 0x000fe40008011604 */
[----:B------:R-:W-:-:S02]  /*2d40*/  @UP3 USHF.R.U32.HI UR5, URZ, UR15, UR6 ;  /* 0x0000000fff053299 */ /* 0x000fc40008011606 */
[----:B------:R-:W-:Y:S01]  /*2d50*/  USHF.R.U32.HI UR17, URZ, UR17, UR8 ;  /* 0x00000011ff117299 */ /* 0x000fe20008011608 */
[----:B------:R-:W-:Y:S01]  /*2d60*/  UMOV UR6, UR11 ;  /* 0x0000000b00067c82 */ /* 0x000fe20008000000 */
[----:B------:R-:W-:Y:S02]  /*2d70*/  USEL UR4, UR48, UR4, !UP0 ;  /* 0x0000000430047287 */ /* 0x000fe4000c000000 */
[----:B------:R-:W-:Y:S02]  /*2d80*/  @UP3 USHF.R.U32.HI UR12, URZ, UR15, UR6 ;  /* 0x0000000fff0c3299 */ /* 0x000fe40008011606 */
[----:B------:R-:W-:Y:S02]  /*2d90*/  UIMAD UR6, UR39, UR5, URZ ;  /* 0x00000005270672a4 */ /* 0x000fe4000f8e02ff */
[----:B------:R-:W-:Y:S02]  /*2da0*/  USEL UR5, UR50, UR17, !UP2 ;  /* 0x0000001132057287 */ /* 0x000fe4000d000000 */
[----:B------:R-:W-:-:S02]  /*2db0*/  UIMAD UR8, UR39, UR12, URZ ;  /* 0x0000000c270872a4 */ /* 0x000fc4000f8e02ff */
[----:B------:R-:W-:Y:S02]  /*2dc0*/  UISETP.GE.AND UP0, UPT, UR4, UR6, UPT ;  /* 0x000000060400728c */ /* 0x000fe4000bf06270 */
[----:B------:R-:W-:Y:S02]  /*2dd0*/  UIMAD.WIDE.U32 UR6, UR4, UR14, URZ ;  /* 0x0000000e040672a5 */ /* 0x000fe4000f8e00ff */
[----:B------:R-:W-:Y:S02]  /*2de0*/  UISETP.GE.OR UP0, UPT, UR5, UR8, UP0 ;  /* 0x000000080500728c */ /* 0x000fe40008706670 */
[----:B------:R-:W-:Y:S02]  /*2df0*/  UIMAD.WIDE.U32 UR8, UR5, UR14, URZ ;  /* 0x0000000e050872a5 */ /* 0x000fe4000f8e00ff */
[----:B------:R-:W-:Y:S01]  /*2e00*/  UIADD3 UR10, UPT, UPT, -UR4, URZ, URZ ;  /* 0x000000ff040a7290 */ /* 0x000fe2000fffe1ff */
[----:B------:R-:W-:Y:S02]  /*2e10*/  UMOV UR6, UR7 ;  /* 0x0000000700067c82 */ /* 0x000fe40008000000 */
[----:B------:R-:W-:-:S02]  /*2e20*/  USHF.R.U32.HI UR6, URZ, UR15, UR6 ;  /* 0x0000000fff067299 */ /* 0x000fc40008011606 */
[----:B------:R-:W-:Y:S02]  /*2e30*/  UIMAD UR10, UR18, UR10, UR48 ;  /* 0x0000000a120a72a4 */ /* 0x000fe4000f8e0230 */
[----:B------:R-:W-:Y:S01]  /*2e40*/  USEL UR6, UR4, UR6, !UP3 ;  /* 0x0000000604067287 */ /* 0x000fe2000d800000 */
[----:B------:R-:W-:Y:S01]  /*2e50*/  @!UP0 UMOV UR7, UR9 ;  /* 0x0000000900078c82 */ /* 0x000fe20008000000 */
[----:B------:R-:W-:Y:S02]  /*2e60*/  UIADD3 UR9, UPT, UPT, -UR5, URZ, URZ ;  /* 0x000000ff05097290 */ /* 0x000fe4000fffe1ff */
[----:B------:R-:W-:Y:S02]  /*2e70*/  @!UP0 USHF.R.U32.HI UR7, URZ, UR15, UR7 ;  /* 0x0000000fff078299 */ /* 0x000fe40008011607 */
[----:B------:R-:W-:Y:S02]  /*2e80*/  UIADD3 UR8, UPT, UPT, -UR6, URZ, URZ ;  /* 0x000000ff06087290 */ /* 0x000fe4000fffe1ff */
[----:B------:R-:W-:-:S02]  /*2e90*/  @!UP0 USEL UR7, UR5, UR7, !UP3 ;  /* 0x0000000705078287 */ /* 0x000fc4000d800000 */
[----:B------:R-:W-:Y:S02]  /*2ea0*/  UIMAD UR8, UR39, UR8, UR4 ;  /* 0x00000008270872a4 */ /* 0x000fe4000f8e0204 */
[----:B------:R-:W-:Y:S02]  /*2eb0*/  @!UP0 UIADD3 UR6, UPT, UPT, UR6, -UR7, URZ ;  /* 0x8000000706068290 */ /* 0x000fe4000fffe0ff */
[----:B------:R-:W-:Y:S02]  /*2ec0*/  @!UP0 UIMAD UR7, UR8, UR12, UR7 ;  /* 0x0000000c080782a4 */ /* 0x000fe4000f8e0207 */
[----:B------:R-:W-:Y:S02]  /*2ed0*/  @!UP0 UIMAD UR4, UR39, UR6, UR5 ;  /* 0x00000006270482a4 */ /* 0x000fe4000f8e0205 */
[----:B------:R-:W-:Y:S02]  /*2ee0*/  UIMAD UR6, UR13, UR9, UR50 ;  /* 0x000000090d0672a4 */ /* 0x000fe4000f8e0232 */
[----:B------:R-:W-:Y:S01]  /*2ef0*/  UIMAD UR48, UR4, UR18, UR10 ;  /* 0x00000012043072a4 */ /* 0x000fe2000f8e020a */
[----:B------:R-:W-:-:S02]  /*2f00*/  @!UP0 UMOV UR5, UR7 ;  /* 0x0000000700058c82 */ /* 0x000fc40008000000 */
[----:B------:R-:W-:-:S12]  /*2f10*/  UIMAD UR50, UR5, UR13, UR6 ;  /* 0x0000000d053272a4 */ /* 0x000fd8000f8e0206 */
.L_x_38:
[----:B------:R-:W1:Y:S02]  /*2f20*/  LDCU UR4, c[0x0][0xc30] ;  /* 0x00018600ff0477ac */ /* 0x000e640008000800 */
[----:B-1----:R-:W-:-:S09]  /*2f30*/  UISETP.NE.AND UP0, UPT, UR4, 0x1, UPT ;  /* 0x000000010400788c */ /* 0x002fd2000bf05270 */
[----:B------:R-:W-:Y:S05]  /*2f40*/  BRA.U UP0, `(.L_x_39) ;  /* 0x0000000100447547 */ /* 0x000fea000b800000 */
[----:B------:R-:W1:Y:S01]  /*2f50*/  LDCU.128 UR8, c[0x0][0xc10] ;  /* 0x00018200ff0877ac */ /* 0x000e620008000c00 */
[----:B------:R-:W2:Y:S01]  /*2f60*/  LDCU UR12, c[0x0][0xc0c] ;  /* 0x00018180ff0c77ac */ /* 0x000ea20008000800 */
[----:B------:R-:W3:Y:S01]  /*2f70*/  LDCU UR13, c[0x0][0xc20] ;  /* 0x00018400ff0d77ac */ /* 0x000ee20008000800 */
[----:B-1----:R-:W-:Y:S02]  /*2f80*/  UIMAD.WIDE.U32 UR6, UR50, UR8, URZ ;  /* 0x00000008320672a5 */ /* 0x002fe4000f8e00ff */
[----:B------:R-:W-:Y:S02]  /*2f90*/  UIMAD.WIDE.U32 UR4, UR48, UR11, URZ ;  /* 0x0000000b300472a5 */ /* 0x000fe4000f8e00ff */
[----:B--2---:R-:W-:Y:S02]  /*2fa0*/  UISETP.NE.AND UP2, UPT, UR12, 0x1, UPT ;  /* 0x000000010c00788c */ /* 0x004fe4000bf45270 */
[----:B------:R-:W-:Y:S01]  /*2fb0*/  UISETP.NE.AND UP0, UPT, UR10, 0x1, UPT ;  /* 0x000000010a00788c */ /* 0x000fe2000bf05270 */
[----:B------:R-:W-:-:S02]  /*2fc0*/  UMOV UR6, UR7 ;  /* 0x0000000700067c82 */ /* 0x000fc40008000000 */
[----:B------:R-:W-:Y:S01]  /*2fd0*/  UMOV UR4, UR5 ;  /* 0x0000000500047c82 */ /* 0x000fe20008000000 */
[----:B------:R-:W-:Y:S02]  /*2fe0*/  USHF.R.U32.HI UR6, URZ, UR9, UR6 ;  /* 0x00000009ff067299 */ /* 0x000fe40008011606 */
[----:B---3--:R-:W-:Y:S02]  /*2ff0*/  USHF.R.U32.HI UR4, URZ, UR13, UR4 ;  /* 0x0000000dff047299 */ /* 0x008fe40008011604 */
[----:B------:R-:W-:Y:S02]  /*3000*/  USEL UR5, UR50, UR6, !UP2 ;  /* 0x0000000632057287 */ /* 0x000fe4000d000000 */
[----:B------:R-:W-:-:S04]  /*3010*/  USEL UR4, UR48, UR4, !UP0 ;  /* 0x0000000430047287 */ /* 0x000fc8000c000000 */
[----:B------:R-:W-:Y:S02]  /*3020*/  UIADD3 UR6, UPT, UPT, UR5, -UR4, URZ ;  /* 0x8000000405067290 */ /* 0x000fe4000fffe0ff */
[----:B------:R-:W-:Y:S02]  /*3030*/  UIADD3 UR4, UPT, UPT, -UR5, UR4, URZ ;  /* 0x0000000405047290 */ /* 0x000fe4000fffe1ff */
[----:B------:R-:W-:Y:S02]  /*3040*/  UIMAD UR48, UR6, UR10, UR48 ;  /* 0x0000000a063072a4 */ /* 0x000fe4000f8e0230 */
[----:B------:R-:W-:-:S12]  /*3050*/  UIMAD UR50, UR4, UR12, UR50 ;  /* 0x0000000c043272a4 */ /* 0x000fd8000f8e0232 */
.L_x_39:
[----:B------:R-:W-:Y:S01]  /*3060*/  R2UR UR4, R81 ;  /* 0x00000000510472ca */ /* 0x000fe200000e0000 */
[----:B------:R-:W-:Y:S01]  /*3070*/  UIADD3 UR49, UPT, UPT, UR50, UR63, URZ ;  /* 0x0000003f32317290 */ /* 0x000fe2000fffe0ff */
[----:B------:R-:W-:Y:S01]  /*3080*/  PLOP3.LUT P1, PT, PT, PT, PT, 0x80, 0x8 ;  /* 0x000000000008781c */ /* 0x000fe20003f2f070 */
[----:B------:R-:W-:Y:S01]  /*3090*/  UMOV UR36, UR42 ;  /* 0x0000002a00247c82 */ /* 0x000fe20008000000 */
[----:B------:R-:W-:-:S09]  /*30a0*/  LOP3.LUT R2, R2, 0x1, RZ, 0x3c, !PT ;  /* 0x0000000102027812 */ /* 0x000fd200078e3cff */
[----:B------:R-:W-:Y:S01]  /*30b0*/  UIADD3 UR51, UPT, UPT, UR48, UR4, URZ ;  /* 0x0000000430337290 */ /* 0x000fe2000fffe0ff */
[----:B------:R-:W-:Y:S11]  /*30c0*/  BRA.U UP1, `(.L_x_40) ;  /* 0xffffffe901a87547 */ /* 0x000ff6000b83ffff */
[----:B------:R-:W-:Y:S01]  /*30d0*/  UIADD3 UR30, UPT, UPT, UR30, 0x120, URZ ;  /* 0x000001201e1e7890 */ /* 0x000fe2000fffe0ff */
[----:B------:R-:W-:-:S03]  /*30e0*/  MOV R2, UR27 ;  /* 0x0000001b00027c02 */ /* 0x000fc60008000f00 */
[----:B------:R-:W-:Y:S01]  /*30f0*/  ULEA UR4, UR31, UR30, 0x3 ;  /* 0x0000001e1f047291 */ /* 0x000fe2000f8e18ff */
[----:B------:R-:W-:-:S08]  /*3100*/  SHF.L.U32 R2, R2, 0x1f, RZ ;  /* 0x0000001f02027819 */ /* 0x000fd000000006ff */
[----:B------:R-:W1:Y:S02]  /*3110*/  SYNCS.PHASECHK.TRANS64.TRYWAIT P0, [UR4], R2 ;  /* 0x00000002ff0075a7 */ /* 0x000e640008001104 */
[----:B-1----:R-:W-:Y:S05]  /*3120*/  @!P0 BRA `(.L_x_41) ;  /* 0x00000058004c8947 */ /* 0x002fea0003800000 */
.L_x_144:
[----:B------:R-:W-:-:S04]  /*3130*/  UIADD3 UR4, UPT, UPT, UR31, 0x1, URZ ;  /* 0x000000011f047890 */ /* 0x000fc8000fffe0ff */
[----:B------:R-:W-:-:S04]  /*3140*/  UISETP.NE.AND UP0, UPT, UR4, 0x24, UPT ;  /* 0x000000240400788c */ /* 0x000fc8000bf05270 */
[----:B------:R-:W-:Y:S02]  /*3150*/  USEL UR5, URZ, 0x1, UP0 ;  /* 0x00000001ff057887 */ /* 0x000fe40008000000 */
[----:B------:R-:W-:Y:S02]  /*3160*/  USEL UR4, UR4, URZ, UP0 ;  /* 0x000000ff04047287 */ /* 0x000fe40008000000 */
[----:B------:R-:W-:Y:S02]  /*3170*/  ULOP3.LUT UR6, UR27, UR5, URZ, 0x3c, !UPT ;  /* 0x000000051b067292 */ /* 0x000fe4000f8e3cff */
[----:B------:R-:W-:-:S04]  /*3180*/  ULEA UR5, UR4, UR30, 0x3 ;  /* 0x0000001e04057291 */ /* 0x000fc8000f8e18ff */
[----:B-1----:R-:W-:-:S04]  /*3190*/  MOV R2, UR6 ;  /* 0x0000000600027c02 */ /* 0x002fc80008000f00 */
[----:B------:R-:W-:-:S04]  /*31a0*/  SHF.L.U32 R2, R2, 0x1f, RZ ;  /* 0x0000001f02027819 */ /* 0x000fc800000006ff */
[----:B------:R-:W1:Y:S02]  /*31b0*/  SYNCS.PHASECHK.TRANS64.TRYWAIT P0, [UR5], R2 ;  /* 0x00000002ff0075a7 */ /* 0x000e640008001105 */
[----:B-1----:R-:W-:Y:S05]  /*31c0*/  @!P0 BRA `(.L_x_42) ;  /* 0x00000058003c8947 */ /* 0x002fea0003800000 */
.L_x_146:
        /* <DEDUP_REMOVED lines=10> */
.L_x_148:
        /* <DEDUP_REMOVED lines=10> */
.L_x_150:
        /* <DEDUP_REMOVED lines=10> */
.L_x_152:
        /* <DEDUP_REMOVED lines=10> */
.L_x_154:
        /* <DEDUP_REMOVED lines=10> */
.L_x_156:
        /* <DEDUP_REMOVED lines=10> */
.L_x_158:
        /* <DEDUP_REMOVED lines=10> */
.L_x_160:
        /* <DEDUP_REMOVED lines=10> */
.L_x_162:
        /* <DEDUP_REMOVED lines=10> */
.L_x_164:
        /* <DEDUP_REMOVED lines=10> */
.L_x_166:
        /* <DEDUP_REMOVED lines=10> */
.L_x_168:
        /* <DEDUP_REMOVED lines=10> */
.L_x_170:
        /* <DEDUP_REMOVED lines=10> */
.L_x_172:
        /* <DEDUP_REMOVED lines=10> */
.L_x_174:
        /* <DEDUP_REMOVED lines=10> */
.L_x_176:
        /* <DEDUP_REMOVED lines=10> */
.L_x_178:
        /* <DEDUP_REMOVED lines=10> */
.L_x_180:
        /* <DEDUP_REMOVED lines=10> */
.L_x_182:
        /* <DEDUP_REMOVED lines=10> */
.L_x_184:
        /* <DEDUP_REMOVED lines=10> */
.L_x_186:
        /* <DEDUP_REMOVED lines=10> */
.L_x_188:
        /* <DEDUP_REMOVED lines=10> */
.L_x_190:
        /* <DEDUP_REMOVED lines=10> */
.L_x_192:
        /* <DEDUP_REMOVED lines=10> */
.L_x_194:
        /* <DEDUP_REMOVED lines=10> */
.L_x_196:
        /* <DEDUP_REMOVED lines=10> */
.L_x_198:
        /* <DEDUP_REMOVED lines=10> */
.L_x_200:
        /* <DEDUP_REMOVED lines=10> */
.L_x_202:
        /* <DEDUP_REMOVED lines=10> */
.L_x_204:
        /* <DEDUP_REMOVED lines=10> */
.L_x_206:
        /* <DEDUP_REMOVED lines=10> */
.L_x_208:
        /* <DEDUP_REMOVED lines=10> */
.L_x_210:
        /* <DEDUP_REMOVED lines=10> */
.L_x_212:
[----:B------:R-:W-:-:S04]  /*4670*/  UIADD3 UR4, UPT, UPT, UR4, 0x1, URZ ;  /* 0x0000000104047890 */ /* 0x000fc8000fffe0ff */
[----:B------:R-:W-:-:S04]  /*4680*/  UISETP.NE.AND UP0, UPT, UR4, 0x24, UPT ;  /* 0x000000240400788c */ /* 0x000fc8000bf05270 */
[----:B------:R-:W-:Y:S02]  /*4690*/  USEL UR5, URZ, 0x1, UP0 ;  /* 0x00000001ff057887 */ /* 0x000fe40008000000 */
[----:B------:R-:W-:Y:S02]  /*46a0*/  USEL UR4, UR4, URZ, UP0 ;  /* 0x000000ff04047287 */ /* 0x000fe40008000000 */
[----:B------:R-:W-:Y:S02]  /*46b0*/  ULOP3.LUT UR5, UR6, UR5, URZ, 0x3c, !UPT ;  /* 0x0000000506057292 */ /* 0x000fe4000f8e3cff */
[----:B------:R-:W-:-:S04]  /*46c0*/  ULEA UR4, UR4, UR30, 0x3 ;  /* 0x0000001e04047291 */ /* 0x000fc8000f8e18ff */
[----:B-1----:R-:W-:Y:S02]  /*46d0*/  IMAD.U32 R2, RZ, RZ, UR5 ;  /* 0x00000005ff027e24 */ /* 0x002fe4000f8e00ff */
[----:B------:R-:W-:-:S03]  /*46e0*/  MOV R0, UR4 ;  /* 0x0000000400007c02 */ /* 0x000fc60008000f00 */
[----:B------:R-:W-:-:S07]  /*46f0*/  SHF.L.U32 R2, R2, 0x1f, RZ ;  /* 0x0000001f02027819 */ /* 0x000fce00000006ff */
.L_x_76:
[----:B-1----:R1:W2:Y:S02]  /*4700*/  SYNCS.PHASECHK.TRANS64.TRYWAIT P0, [R0+URZ], R2 ;  /* 0x00000002000075a7 */ /* 0x0022a400080011ff */
[----:B--2---:R-:W-:Y:S05]  /*4710*/  @!P0 NANOSLEEP.SYNCS 0x989680 ;  /* 0x009896800000895d */ /* 0x004fea0003900000 */
[----:B------:R-:W2:Y:S02]  /*4720*/  @!P0 SYNCS.PHASECHK.TRANS64 P0, [R0+URZ], R2 ;  /* 0x00000002000085a7 */ /* 0x000ea400080010ff */
[----:B--2---:R-:W-:Y:S05]  /*4730*/  @P0 EXIT ;  /* 0x000000000000094d */ /* 0x004fea0003800000 */
[----:B------:R-:W-:Y:S05]  /*4740*/  BRA `(.L_x_76) ;  /* 0xfffffffc00ec7947 */ /* 0x000fea000383ffff */
.L_x_22:
[----:B------:R-:W2:Y:S02]  /*4750*/  S2UR UR4, SR_CgaCtaId ;  /* 0x00000000000479c3 */ /* 0x000ea40000008800 */
[----:B--2---:R-:W-:-:S04]  /*4760*/  UISETP.NE.AND UP0, UPT, UR4, URZ, UPT ;  /* 0x000000ff0400728c */ /* 0x004fc8000bf05270 */
[----:B------:R-:W-:-:S09]  /*4770*/  UISETP.NE.OR UP0, UPT, UR18, 0x1, UP0 ;  /* 0x000000011200788c */ /* 0x000fd20008705670 */
[----:B------:R-:W-:Y:S05]  /*4780*/  BRA.U UP0, `(.L_x_77) ;  /* 0x0000000100b47547 */ /* 0x000fea000b800000 */
[----:B------:R-:W2:Y:S01]  /*4790*/  S2UR UR5, SR_CgaCtaId ;  /* 0x00000000000579c3 */ /* 0x000ea20000008800 */
[----:B------:R-:W-:Y:S01]  /*47a0*/  UMOV UR4, 0x400 ;  /* 0x0000040000047882 */ /* 0x000fe20000000000 */
[----:B------:R-:W-:Y:S01]  /*47b0*/  HFMA2 R2, -RZ, RZ, 0, 5.9604644775390625e-08 ;  /* 0x00000001ff027431 */ /* 0x000fe200000001ff */
[----:B------:R-:W-:Y:S01]  /*47c0*/  ISETP.GE.U32.AND P0, PT, R3, 0x2, PT ;  /* 0x000000020300780c */ /* 0x000fe20003f06070 */
[----:B------:R-:W-:Y:S01]  /*47d0*/  IMAD.MOV.U32 R8, RZ, RZ, RZ ;  /* 0x000000ffff087224 */ /* 0x000fe200078e00ff */
[----:B--2---:R-:W-:-:S04]  /*47e0*/  ULEA UR4, UR5, UR4, 0x18 ;  /* 0x0000000405047291 */ /* 0x004fc8000f8ec0ff */
[----:B------:R-:W-:Y:S02]  /*47f0*/  UIADD3 UR5, UPT, UPT, UR4, 0x268, URZ ;  /* 0x0000026804057890 */ /* 0x000fe4000fffe0ff */
[----:B------:R-:W-:Y:S02]  /*4800*/  UIADD3 UR8, UPT, UPT, UR4, 0x260, URZ ;  /* 0x0000026004087890 */ /* 0x000fe4000fffe0ff */
[----:B------:R-:W-:-:S12]  /*4810*/  UPRMT UR5, URZ, 0x654, UR5 ;  /* 0x00000654ff057896 */ /* 0x000fd80008000005 */
.L_x_80:
[----:B------:R-:W-:Y:S01]  /*4820*/  SHF.L.U32 R6, R2, 0x1f, RZ ;  /* 0x0000001f02067819 */ /* 0x000fe200000006ff */
[----:B------:R-:W-:Y:S02]  /*4830*/  IMAD.U32 R4, RZ, RZ, UR8 ;  /* 0x00000008ff047e24 */ /* 0x000fe4000f8e00ff */
[----:B------:R-:W-:Y:S01]  /*4840*/  @!P0 IMAD.MOV.U32 R5, RZ, RZ, 0x10 ;  /* 0x00000010ff058424 */ /* 0x000fe200078e00ff */
[----:B------:R-:W2:Y:S02]  /*4850*/  SYNCS.PHASECHK.TRANS64.TRYWAIT P1, [UR4+0x268], R6 ;  /* 0x00026806ff0075a7 */ /* 0x000ea40008021104 */
[----:B------:R-:W-:-:S04]  /*4860*/  PRMT R4, R3, 0x654, R4 ;  /* 0x0000065403047816 */ /* 0x000fc80000000004 */
[----:B------:R-:W-:Y:S01]  /*4870*/  SEL R0, R4, R0, !P0 ;  /* 0x0000000004007207 */ /* 0x000fe20004000000 */
[----:B--2---:R-:W-:Y:S06]  /*4880*/  @!P1 BRA `(.L_x_78) ;  /* 0x0000004c00bc9947 */ /* 0x004fec0003800000 */
.L_x_214:
[----:B------:R-:W-:Y:S01]  /*4890*/  UIADD3 UR6, UPT, UPT, UR4, 0x2a0, URZ ;  /* 0x000002a004067890 */ /* 0x000fe2000fffe0ff */
[----:B------:R3:W-:Y:S01]  /*48a0*/  @!P0 SYNCS.ARRIVE.TRANS64.RED RZ, [R0+URZ], R5 ;  /* 0x0000000500ff89a7 */ /* 0x0007e200080004ff */
[----:B------:R-:W-:Y:S01]  /*48b0*/  UIADD3 UR7, UPT, UPT, UR4, 0x260, URZ ;  /* 0x0000026004077890 */ /* 0x000fe2000fffe0ff */
[----:B------:R-:W-:-:S08]  /*48c0*/  LOP3.LUT R2, R2, 0x1, RZ, 0x3c, !PT ;  /* 0x0000000102027812 */ /* 0x000fd000078e3cff */
[----:B------:R-:W-:Y:S06]  /*48d0*/  UGETNEXTWORKID.BROADCAST [UR6], [UR7] ;  /* 0x00000000060073ca */ /* 0x000fec0008000100 */
[----:B---3--:R-:W-:-:S04]  /*48e0*/  SHF.L.U32 R5, R8, 0x1f, RZ ;  /* 0x0000001f08057819 */ /* 0x008fc800000006ff */
[----:B------:R-:W3:Y:S02]  /*48f0*/  SYNCS.PHASECHK.TRANS64.TRYWAIT P1, [UR4+0x260], R5 ;  /* 0x00026005ff0075a7 */ /* 0x000ee40008021104 */
[----:B---3--:R-:W-:Y:S05]  /*4900*/  @!P1 BRA `(.L_x_79) ;  /* 0x0000004c00b49947 */ /* 0x008fea0003800000 */
.L_x_216:
[----:B--2---:R-:W2:Y:S01]  /*4910*/  LDS.128 R4, [UR4+0x2a0] ;  /* 0x0002a004ff047984 */ /* 0x004ea20008000c00 */
[----:B------:R-:W-:Y:S01]  /*4920*/  LOP3.LUT R8, R8, 0x1, RZ, 0x3c, !PT ;  /* 0x0000000108087812 */ /* 0x000fe200078e3cff */
[----:B------:R-:W-:Y:S01]  /*4930*/  @!PT LDS RZ, [RZ] ;  /* 0x00000000fffff984 */ /* 0x000fe20000000800 */
[----:B------:R-:W-:Y:S01]  /*4940*/  @!PT LDS RZ, [RZ] ;  /* 0x00000000fffff984 */ /* 0x000fe20000000800 */
[----:B------:R-:W-:Y:S01]  /*4950*/  @!PT LDS RZ, [RZ] ;  /* 0x00000000fffff984 */ /* 0x000fe20000000800 */
[----:B------:R-:W-:Y:S01]  /*4960*/  @!PT LDS RZ, [RZ] ;  /* 0x00000000fffff984 */ /* 0x000fe20000000800 */
[----:B------:R3:W-:Y:S06]  /*4970*/  MEMBAR.ALL.CTA ;  /* 0x0000000000007992 */ /* 0x0007ec0000008000 */
[----:B---3--:R-:W3:Y:S02]  /*4980*/  FENCE.VIEW.ASYNC.S ;  /* 0x00000000000073c6 */ /* 0x008ee40000000000 */
[----:B---3--:R-:W-:Y:S01]  /*4990*/  SYNCS.ARRIVE.TRANS64.RED.A1T0 RZ, [UR5], RZ ;  /* 0x000000ffffff79a7 */ /* 0x008fe20008100405 */
[----:B--2---:R-:W-:-:S13]  /*49a0*/  LOP3.LUT P1, RZ, R6, 0x1, RZ, 0xc0, !PT ;  /* 0x0000000106ff7812 */ /* 0x004fda000782c0ff */
[----:B------:R-:W-:Y:S05]  /*49b0*/  @P1 BRA `(.L_x_80) ;  /* 0xfffffffc00981947 */ /* 0x000fea000383ffff */
[----:B------:R-:W-:-:S04]  /*49c0*/  SHF.L.U32 R0, R2, 0x1f, RZ ;  /* 0x0000001f02007819 */ /* 0x000fc800000006ff */
[----:B------:R-:W2:Y:S02]  /*49d0*/  SYNCS.PHASECHK.TRANS64 P0, [UR4+0x268], R0 ;  /* 0x00026800ff0075a7 */ /* 0x000ea40008001004 */
[----:B-12---:R-:W-:Y:S05]  /*49e0*/  @P0 EXIT ;  /* 0x000000000000094d */ /* 0x006fea0003800000 */
[----:B------:R-:W-:-:S07]  /*49f0*/  MOV R0, UR4 ;  /* 0x0000000400007c02 */ /* 0x000fce0008000f00 */
.L_x_81:
[----:B-1----:R-:W-:-:S04]  /*4a00*/  SHF.L.U32 R3, R2, 0x1f, RZ ;  /* 0x0000001f02037819 */ /* 0x002fc800000006ff */
[----:B------:R1:W2:Y:S03]  /*4a10*/  SYNCS.PHASECHK.TRANS64.TRYWAIT P0, [R0+URZ+0x268], R3 ;  /* 0x00026803000075a7 */ /* 0x0002a600080011ff */
[----:B--2---:R-:W-:Y:S05]  /*4a20*/  @!P0 NANOSLEEP.SYNCS 0x989680 ;  /* 0x009896800000895d */ /* 0x004fea0003900000 */
[----:B------:R-:W2:Y:S02]  /*4a30*/  @!P0 SYNCS.PHASECHK.TRANS64 P0, [R0+URZ+0x268], R3 ;  /* 0x00026803000085a7 */ /* 0x000ea400080010ff */
[----:B--2---:R-:W-:Y:S05]  /*4a40*/  @P0 EXIT ;  /* 0x000000000000094d */ /* 0x004fea0003800000 */
[----:B------:R-:W-:Y:S05]  /*4a50*/  BRA `(.L_x_81) ;  /* 0xfffffffc00e87947 */ /* 0x000fea000383ffff */
.L_x_77:
[----:B------:R-:W-:Y:S05]  /*4a60*/  BRA.U UP4, `(.L_x_82) ;  /* 0x0000001104647547 */ /* 0x000fea000b800000 */
[----:B------:R-:W2:Y:S01]  /*4a70*/  S2UR UR4, SR_CgaCtaId ;  /* 0x00000000000479c3 */ /* 0x000ea20000008800 */
[----:B------:R-:W-:Y:S01]  /*4a80*/  UMOV UR5, 0x40 ;  /* 0x0000004000057882 */ /* 0x000fe20000000000 */
[----:B------:R-:W-:Y:S01]  /*4a90*/  NOP ;  /* 0x0000000000007918 */ /* 0x000fe20000000000 */
[----:B------:R-:W-:Y:S01]  /*4aa0*/  UMOV UR6, 0x400 ;  /* 0x0000040000067882 */ /* 0x000fe20000000000 */
[----:B--2---:R-:W-:Y:S02]  /*4ab0*/  ULEA UR5, UR4, UR5, 0x18 ;  /* 0x0000000504057291 */ /* 0x004fe4000f8ec0ff */
[----:B------:R-:W-:-:S07]  /*4ac0*/  ULEA UR6, UR4, UR6, 0x18 ;  /* 0x0000000604067291 */ /* 0x000fce000f8ec0ff */
[----:B------:R-:W2:Y:S02]  /*4ad0*/  LDS.U8 R3, [UR5+0x1c] ;  /* 0x00001c05ff037984 */ /* 0x000ea40008000000 */
[----:B--2---:R-:W-:-:S13]  /*4ae0*/  ISETP.NE.AND P0, PT, R3, RZ, PT ;  /* 0x000000ff0300720c */ /* 0x004fda0003f05270 */
[----:B------:R-:W-:Y:S05]  /*4af0*/  @P0 BRA `(.L_x_83) ;  /* 0x0000000400080947 */ /* 0x000fea0003800000 */
[----:B------:R-:W-:Y:S02]  /*4b00*/  UISETP.NE.U32.AND UP1, UPT, UR31, 0x1, UPT ;  /* 0x000000011f00788c */ /* 0x000fe4000bf25070 */
[----:B------:R-:W-:-:S07]  /*4b10*/  UIADD3 UR7, UPT, UPT, UR5, 0x8, URZ ;  /* 0x0000000805077890 */ /* 0x000fce000fffe0ff */
[----:B------:R-:W-:Y:S05]  /*4b20*/  BRA.U !UP1, `(.L_x_84) ;  /* 0x00000001099c7547 */ /* 0x000fea000b800000 */
[----:B------:R-:W-:Y:S01]  /*4b30*/  ELECT P0, URZ, PT ;  /* 0x0000000000ff782f */ /* 0x000fe20003800000 */
[----:B------:R-:W-:-:S12]  /*4b40*/  BSSY B0, `(.L_x_84) ;  /* 0x0000025000007945 */ /* 0x000fd80003800000 */
[----:B------:R-:W-:Y:S05]  /*4b50*/  @!P0 BRA `(.L_x_85) ;  /* 0x00000000008c8947 */ /* 0x000fea0003800000 */
[----:B------:R-:W-:-:S05]  /*4b60*/  UMOV UR4, 0x10 ;  /* 0x0000001000047882 */ /* 0x000fca0000000000 */
[----:B------:R-:W-:Y:S04]  /*4b70*/  DEPBAR.LE SB2, 0x36 ;  /* 0x0000ad800000791a */ /* 0x000fe80000000000 */
[----:B------:R-:W2:Y:S02]  /*4b80*/  UTCATOMSWS.2CTA.FIND_AND_SET.ALIGN UP0, UR4, UR4 ;  /* 0x00000004000475e3 */ /* 0x000ea40008200800 */
[----:B--2---:R-:W-:Y:S01]  /*4b90*/  MOV R10, UR4 ;  /* 0x00000004000a7c02 */ /* 0x004fe20008000f00 */
[----:B------:R-:W-:Y:S06]  /*4ba0*/  BRA.U UP0, `(.L_x_86) ;  /* 0x0000000100187547 */ /* 0x000fec000b800000 */
.L_x_87:
[----:B------:R-:W-:Y:S05]  /*4bb0*/  NANOSLEEP 0x64 ;  /* 0x000000640000795d */ /* 0x000fea0003800000 */
[----:B------:R-:W-:-:S05]  /*4bc0*/  UMOV UR4, 0x10 ;  /* 0x0000001000047882 */ /* 0x000fca0000000000 */
[----:B------:R-:W-:Y:S04]  /*4bd0*/  DEPBAR.LE SB2, 0x36 ;  /* 0x0000ad800000791a */ /* 0x000fe80000000000 */
[----:B------:R-:W2:Y:S02]  /*4be0*/  UTCATOMSWS.2CTA.FIND_AND_SET.ALIGN UP0, UR4, UR4 ;  /* 0x00000004000475e3 */ /* 0x000ea40008200800 */
[----:B--2---:R-:W-:Y:S01]  /*4bf0*/  MOV R10, UR4 ;  /* 0x00000004000a7c02 */ /* 0x004fe20008000f00 */
[----:B------:R-:W-:Y:S05]  /*4c00*/  BRA.U !UP0, `(.L_x_87) ;  /* 0xfffffffd08e87547 */ /* 0x000fea000b83ffff */
.L_x_86:
[----:B------:R-:W2:Y:S01]  /*4c10*/  LDS R6, [UR5+0x10] ;  /* 0x00001005ff067984 */ /* 0x000ea20008000800 */
[----:B------:R-:W-:Y:S01]  /*4c20*/  IMAD.U32 R3, RZ, RZ, UR6 ;  /* 0x00000006ff037e24 */ /* 0x000fe2000f8e00ff */
[----:B------:R-:W-:-:S03]  /*4c30*/  MOV R4, UR30 ;  /* 0x0000001e00047c02 */ /* 0x000fc60008000f00 */
[----:B------:R-:W-:Y:S01]  /*4c40*/  VIADD R3, R3, 0x2b0 ;  /* 0x000002b003037836 */ /* 0x000fe20000000000 */
[----:B--2---:R-:W-:-:S04]  /*4c50*/  SHF.L.U32 R6, R6, 0x1f, RZ ;  /* 0x0000001f06067819 */ /* 0x004fc800000006ff */
[----:B------:R-:W2:Y:S02]  /*4c60*/  SYNCS.PHASECHK.TRANS64.TRYWAIT P0, [UR5+0x8], R6 ;  /* 0x00000806ff0075a7 */ /* 0x000ea40008001105 */
[----:B--2---:R-:W-:Y:S05]  /*4c70*/  @P0 BRA `(.L_x_88) ;  /* 0x0000000000080947 */ /* 0x004fea0003800000 */
[----:B------:R-:W2:Y:S02]  /*4c80*/  SYNCS.PHASECHK.TRANS64.TRYWAIT P0, [UR5+0x8], R6 ;  /* 0x00000806ff0075a7 */ /* 0x000ea40008001105 */
[----:B--2---:R-:W-:Y:S05]  /*4c90*/  @!P0 BRA `(.L_x_89) ;  /* 0x0000004800e88947 */ /* 0x004fea0003800000 */
.L_x_88:
[----:B------:R-:W-:Y:S01]  /*4ca0*/  PRMT R4, R4, 0x654, R3 ;  /* 0x0000065404047816 */ /* 0x000fe20000000003 */
[----:B------:R-:W-:Y:S01]  /*4cb0*/  HFMA2 R3, -RZ, RZ, 0, 5.9604644775390625e-08 ;  /* 0x00000001ff037431 */ /* 0x000fe200000001ff */
[----:B------:R-:W-:Y:S01]  /*4cc0*/  UPRMT UR4, UR30, 0x654, UR7 ;  /* 0x000006541e047896 */ /* 0x000fe20008000007 */
[----:B------:R-:W-:Y:S02]  /*4cd0*/  IMAD.MOV.U32 R8, RZ, RZ, 0xffff ;  /* 0x0000ffffff087424 */ /* 0x000fe400078e00ff */
[----:B--2---:R-:W-:Y:S02]  /*4ce0*/  IMAD.MOV.U32 R6, RZ, RZ, 0x4 ;  /* 0x00000004ff067424 */ /* 0x004fe400078e00ff */
[----:B------:R-:W-:Y:S01]  /*4cf0*/  IMAD.SHL.U32 R9, R10, 0x20, RZ ;  /* 0x000000200a097824 */ /* 0x000fe200078e00ff */
[----:B------:R-:W-:Y:S02]  /*4d00*/  MOV R5, UR4 ;  /* 0x0000000400057c02 */ /* 0x000fe40008000f00 */
[-C--:B------:R-:W-:Y:S01]  /*4d10*/  SHF.L.U32 R8, R8, R10.reuse, RZ ;  /* 0x0000000a08087219 */ /* 0x080fe200000006ff */
[----:B------:R2:W-:Y:S01]  /*4d20*/  SYNCS.ARRIVE.TRANS64.RED RZ, [UR4], R6 ;  /* 0x00000006ffff79a7 */ /* 0x0005e20008000404 */
[----:B------:R-:W-:Y:S01]  /*4d30*/  SHF.L.U32 R7, R3, R10, RZ ;  /* 0x0000000a03077219 */ /* 0x000fe200000006ff */
[----:B------:R2:W-:Y:S04]  /*4d40*/  STS [UR6+0x2b0], R9 ;  /* 0x0002b009ff007988 */ /* 0x0005e80008000806 */
[----:B------:R2:W-:Y:S04]  /*4d50*/  STAS [R4.64], R10 ;  /* 0x0000000a04007dbd */ /* 0x0005e8000c0008ff */
[----:B------:R2:W-:Y:S04]  /*4d60*/  ATOMS.OR RZ, [UR5+0x14], R8 ;  /* 0x00001408ffff798c */ /* 0x0005e8000b000005 */
[----:B------:R2:W-:Y:S04]  /*4d70*/  ATOMS.OR RZ, [UR5+0x18], R7 ;  /* 0x00001807ffff798c */ /* 0x0005e8000b000005 */
[----:B------:R2:W-:Y:S02]  /*4d80*/  ATOMS.XOR RZ, [UR5+0x10], R3 ;  /* 0x00001003ffff798c */ /* 0x0005e4000b800005 */
.L_x_85:
[----:B-1----:R-:W-:Y:S05]  /*4d90*/  BSYNC B0 ;  /* 0x0000000000007941 */ /* 0x002fea0003800000 */
.L_x_84:
[----:B------:R-:W-:Y:S05]  /*4da0*/  BRA.U UP1, `(.L_x_90) ;  /* 0x00000001016c7547 */ /* 0x000fea000b800000 */
[----:B------:R-:W-:-:S03]  /*4db0*/  UMOV UR4, 0xffffffff ;  /* 0xffffffff00047882 */ /* 0x000fc60000000000 */
[----:B------:R-:W-:Y:S05]  /*4dc0*/  BRA.DIV UR4, `(.L_x_91) ;  /* 0x0000004a04b47947 */ /* 0x000fea000b800000 */
[----:B------:R-:W-:-:S13]  /*4dd0*/  ELECT P0, URZ, PT ;  /* 0x0000000000ff782f */ /* 0x000fda0003800000 */
.L_x_219:
[----:B------:R-:W-:Y:S05]  /*4de0*/  @!P0 BRA `(.L_x_90) ;  /* 0x00000000005c8947 */ /* 0x000fea0003800000 */
[----:B--2---:R-:W2:Y:S02]  /*4df0*/  LDS R4, [UR5+0x10] ;  /* 0x00001005ff047984 */ /* 0x004ea40008000800 */
[----:B--2---:R-:W-:-:S04]  /*4e00*/  SHF.L.U32 R4, R4, 0x1f, RZ ;  /* 0x0000001f04047819 */ /* 0x004fc800000006ff */
[----:B------:R-:W2:Y:S02]  /*4e10*/  SYNCS.PHASECHK.TRANS64.TRYWAIT P0, [UR5+0x8], R4 ;  /* 0x00000804ff0075a7 */ /* 0x000ea40008001105 */
[----:B--2---:R-:W-:Y:S05]  /*4e20*/  @P0 BRA `(.L_x_92) ;  /* 0x0000000000080947 */ /* 0x004fea0003800000 */
[----:B------:R-:W2:Y:S02]  /*4e30*/  SYNCS.PHASECHK.TRANS64.TRYWAIT P0, [UR5+0x8], R4 ;  /* 0x00000804ff0075a7 */ /* 0x000ea40008001105 */
[----:B--2---:R-:W-:Y:S05]  /*4e40*/  @!P0 BRA `(.L_x_93) ;  /* 0x0000004800b88947 */ /* 0x004fea0003800000 */
.L_x_92:
[----:B------:R-:W3:Y:S01]  /*4e50*/  LDS R6, [UR6+0x2b0] ;  /* 0x0002b006ff067984 */ /* 0x000ee20008000800 */
[----:B--2---:R-:W-:Y:S02]  /*4e60*/  HFMA2 R3, -RZ, RZ, 0, 5.9604644775390625e-08 ;  /* 0x00000001ff037431 */ /* 0x004fe400000001ff */
[----:B------:R-:W-:Y:S01]  /*4e70*/  IMAD.MOV.U32 R4, RZ, RZ, 0xffff ;  /* 0x0000ffffff047424 */ /* 0x000fe200078e00ff */
[----:B------:R-:W-:Y:S01]  /*4e80*/  UPRMT UR4, UR30, 0x654, UR7 ;  /* 0x000006541e047896 */ /* 0x000fe20008000007 */
[----:B---3--:R-:W-:-:S03]  /*4e90*/  IMAD.SHL.U32 R5, R6, 0x20, RZ ;  /* 0x0000002006057824 */ /* 0x008fc600078e00ff */
[-C--:B------:R-:W-:Y:S02]  /*4ea0*/  SHF.L.U32 R4, R4, R6.reuse, RZ ;  /* 0x0000000604047219 */ /* 0x080fe400000006ff */
[----:B------:R-:W-:Y:S01]  /*4eb0*/  SHF.L.U32 R6, R3, R6, RZ ;  /* 0x0000000603067219 */ /* 0x000fe200000006ff */
[----:B------:R3:W-:Y:S04]  /*4ec0*/  STS [UR6+0x2b0], R5 ;  /* 0x0002b005ff007988 */ /* 0x0007e80008000806 */
[----:B------:R3:W-:Y:S04]  /*4ed0*/  ATOMS.OR RZ, [UR5+0x14], R4 ;  /* 0x00001404ffff798c */ /* 0x0007e8000b000005 */
[----:B------:R3:W-:Y:S01]  /*4ee0*/  ATOMS.OR RZ, [UR5+0x18], R6 ;  /* 0x00001806ffff798c */ /* 0x0007e2000b000005 */
[----:B------:R-:W-:Y:S03]  /*4ef0*/  SYNCS.ARRIVE.TRANS64.RED.A1T0 RZ, [UR4], RZ ;  /* 0x000000ffffff79a7 */ /* 0x000fe60008100404 */
[----:B------:R3:W-:Y:S01]  /*4f00*/  ATOMS.XOR RZ, [UR5+0x10], R3 ;  /* 0x00001003ffff798c */ /* 0x0007e2000b800005 */
[----:B------:R-:W-:Y:S05]  /*4f10*/  BRA `(.L_x_90) ;  /* 0x0000000000107947 */ /* 0x000fea0003800000 */
.L_x_83:
[----:B------:R-:W-:Y:S02]  /*4f20*/  MOV R3, 0xffffffff ;  /* 0xffffffff00037802 */ /* 0x000fe40000000f00 */
[----:B------:R-:W-:-:S03]  /*4f30*/  MOV R4, 0x4f60 ;  /* 0x00004f6000047802 */ /* 0x000fc60000000f00 */
[----:B------:R2:W-:Y:S04]  /*4f40*/  STS [UR6+0x2b0], R3 ;  /* 0x0002b003ff007988 */ /* 0x0005e80008000806 */
[----:B-12--5:R-:W-:Y:S05]  /*4f50*/  CALL.REL.NOINC `($__internal_1_$__cuda_sm10x_tcgen05_guardrail_trap_phase_invalid_during_alloc) ;  /* 0x0000004c009c7944 */ /* 0x026fea0003c00000 */
.L_x_90:
[----:B------:R-:W-:Y:S05]  /*4f60*/  WARPSYNC.ALL ;  /* 0x0000000000007948 */ /* 0x000fea0003800000 */
[----:B------:R-:W4:Y:S01]  /*4f70*/  S2UR UR17, SR_CgaCtaId ;  /* 0x00000000001179c3 */ /* 0x000f220000008800 */
[----:B------:R-:W-:Y:S01]  /*4f80*/  UMOV UR4, 0x400 ;  /* 0x0000040000047882 */ /* 0x000fe20000000000 */
[----:B------:R-:W-:-:S06]  /*4f90*/  NOP ;  /* 0x0000000000007918 */ /* 0x000fcc0000000000 */
[----:B------:R-:W-:Y:S06]  /*4fa0*/  BAR.ARV 0x6, 0xa0 ;  /* 0x0182800000007b1d */ /* 0x000fec0000002000 */
[----:B------:R-:W1:Y:S01]  /*4fb0*/  LDCU.64 UR6, c[0x0][0x388] ;  /* 0x00007100ff0677ac */ /* 0x000e620008000a00 */
[----:B------:R-:W-:Y:S01]  /*4fc0*/  LOP3.LUT R2, R2, 0xffff, RZ, 0xc0, !PT ;  /* 0x0000ffff02027812 */ /* 0x000fe200078ec0ff */
[----:B--2---:R-:W-:Y:S01]  /*4fd0*/  IMAD.MOV.U32 R8, RZ, RZ, 0x1 ;  /* 0x00000001ff087424 */ /* 0x004fe200078e00ff */
[----:B------:R-:W-:Y:S01]  /*4fe0*/  LOP3.LUT R0, R0, 0xffff, RZ, 0xc0, !PT ;  /* 0x0000ffff00007812 */ /* 0x000fe200078ec0ff */
[----:B------:R-:W2:Y:S01]  /*4ff0*/  LDCU.64 UR8, c[0x0][0x390] ;  /* 0x00007200ff0877ac */ /* 0x000ea20008000a00 */
[----:B------:R-:W-:Y:S01]  /*5000*/  R2UR UR18, R2 ;  /* 0x00000000021272ca */ /* 0x000fe200000e0000 */
[----:B------:R-:W-:Y:S01]  /*5010*/  IMAD.MOV.U32 R2, RZ, RZ, RZ ;  /* 0x000000ffff027224 */ /* 0x000fe200078e00ff */
[----:B------:R-:W-:Y:S01]  /*5020*/  R2UR UR28, R0 ;  /* 0x00000000001c72ca */ /* 0x000fe200000e0000 */
[----:B------:R-:W-:Y:S01]  /*5030*/  IMAD.MOV.U32 R0, RZ, RZ, RZ ;  /* 0x000000ffff007224 */ /* 0x000fe200078e00ff */
[----:B------:R-:W-:Y:S01]  /*5040*/  UMOV UR21, URZ ;  /* 0x000000ff00157c82 */ /* 0x000fe20008000000 */
[----:B----4-:R-:W-:-:S02]  /*5050*/  ULEA UR17, UR17, UR4, 0x18 ;  /* 0x0000000411117291 */ /* 0x010fc4000f8ec0ff */
[----:B------:R-:W-:Y:S02]  /*5060*/  UISETP.NE.AND UP3, UPT, UR31, URZ, UPT ;  /* 0x000000ff1f00728c */ /* 0x000fe4000bf65270 */
[----:B------:R-:W-:Y:S01]  /*5070*/  UIADD3 UR23, UPT, UPT, UR17, 0x268, URZ ;  /* 0x0000026811177890 */ /* 0x000fe2000fffe0ff */
[----:B------:R-:W-:Y:S01]  /*5080*/  UMOV UR16, URZ ;  /* 0x000000ff00107c82 */ /* 0x000fe20008000000 */
[----:B------:R-:W-:Y:S01]  /*5090*/  UMOV UR26, 0x0 ;  /* 0x00000000001a7882 */ /* 0x000fe20000000000 */
[----:B-1----:R-:W-:Y:S02]  /*50a0*/  UIADD3 UR4, UPT, UPT, UR6, 0x3f, URZ ;  /* 0x0000003f06047890 */ /* 0x002fe4000fffe0ff */
[----:B---3--:R-:W1:Y:S01]  /*50b0*/  LDS R3, [UR17+0x2b0] ;  /* 0x0002b011ff037984 */ /* 0x008e620008000800 */
[----:B------:R-:W-:Y:S02]  /*50c0*/  UPRMT UR23, URZ, 0x654, UR23 ;  /* 0x00000654ff177896 */ /* 0x000fe40008000017 */
[----:B------:R-:W-:Y:S01]  /*50d0*/  USHF.R.S32.HI UR5, URZ, 0x1f, UR4 ;  /* 0x0000001fff057899 */ /* 0x000fe20008011404 */
[----:B------:R-:W-:Y:S01]  /*50e0*/  UMOV UR27, 0x8110010 ;  /* 0x08110010001b7882 */ /* 0x000fe20000000000 */
[----:B------:R-:W-:-:S02]  /*50f0*/  UMOV UR24, 0x0 ;  /* 0x0000000000187882 */ /* 0x000fc40000000000 */
[----:B------:R-:W-:Y:S02]  /*5100*/  ULEA.HI UR4, UR5, UR4, URZ, 0x6 ;  /* 0x0000000405047291 */ /* 0x000fe4000f8f30ff */
[----:B------:R-:W-:Y:S02]  /*5110*/  UIADD3 UR5, UPT, UPT, UR17, 0x26600, URZ ;  /* 0x0002660011057890 */ /* 0x000fe4000fffe0ff */
[----:B------:R-:W-:Y:S02]  /*5120*/  USHF.R.S32.HI UR4, URZ, 0x6, UR4 ;  /* 0x00000006ff047899 */ /* 0x000fe40008011404 */
[----:B------:R-:W-:Y:S02]  /*5130*/  USHF.R.U32.HI UR5, URZ, 0x4, UR5 ;  /* 0x00000004ff057899 */ /* 0x000fe40008011605 */
[----:B------:R-:W-:Y:S02]  /*5140*/  UIMAD UR4, UR4, UR7, URZ ;  /* 0x00000007040472a4 */ /* 0x000fe4000f8e02ff */
[----:B------:R-:W-:-:S02]  /*5150*/  ULOP3.LUT UR20, UR5, 0x3fff, URZ, 0xc0, !UPT ;  /* 0x00003fff05147892 */ /* 0x000fc4000f8ec0ff */
[----:B--2---:R-:W-:Y:S01]  /*5160*/  UIMAD UR4, UR4, UR8, URZ ;  /* 0x00000008040472a4 */ /* 0x004fe2000f8e02ff */
[----:B------:R-:W-:-:S03]  /*5170*/  UMOV UR25, 0x8110010 ;  /* 0x0811001000197882 */ /* 0x000fc60000000000 */
[----:B------:R-:W-:Y:S02]  /*5180*/  UIMAD UR6, UR4, UR9, URZ ;  /* 0x00000009040672a4 */ /* 0x000fe4000f8e02ff */
[----:B------:R-:W-:Y:S02]  /*5190*/  UIADD3 UR4, UPT, UPT, UR17, 0x2600, URZ ;  /* 0x0000260011047890 */ /* 0x000fe4000fffe0ff */
[----:B------:R-:W-:Y:S02]  /*51a0*/  UIADD3 UR29, UPT, UPT, UR6, -0x1, URZ ;  /* 0xffffffff061d7890 */ /* 0x000fe4000fffe0ff */
[----:B------:R-:W-:Y:S02]  /*51b0*/  USHF.R.U32.HI UR4, URZ, 0x4, UR4 ;  /* 0x00000004ff047899 */ /* 0x000fe40008011604 */
[----:B------:R-:W-:Y:S02]  /*51c0*/  UISETP.GE.AND UP4, UPT, UR6, 0x1, UPT ;  /* 0x000000010600788c */ /* 0x000fe4000bf86270 */
[----:B------:R-:W-:-:S04]  /*51d0*/  ULOP3.LUT UR4, UR4, 0x3fff, URZ, 0xc0, !UPT ;  /* 0x00003fff04047892 */ /* 0x000fc8000f8ec0ff */
[----:B------:R-:W-:Y:S01]  /*51e0*/  ULOP3.LUT UR19, UR4, 0x10000, URZ, 0xfc, !UPT ;  /* 0x0001000004137892 */ /* 0x000fe2000f8efcff */
[C---:B-1----:R-:W-:Y:S01]  /*51f0*/  VIADD R5, R3.reuse, 0x20 ;  /* 0x0000002003057836 */ /* 0x042fe20000000000 */
[----:B------:R-:W-:-:S04]  /*5200*/  LOP3.LUT R4, R3, 0xffff, RZ, 0xc0, !PT ;  /* 0x0000ffff03047812 */ /* 0x000fc800078ec0ff */
[----:B------:R-:W-:-:S05]  /*5210*/  LOP3.LUT R5, R5, 0xffff, RZ, 0xc0, !PT ;  /* 0x0000ffff05057812 */ /* 0x000fca00078ec0ff */
[----:B------:R1:W-:Y:S02]  /*5220*/  STL.64 [R1], R4 ;  /* 0x0000000401007387 */ /* 0x0003e40000100a00 */
.L_x_102:
[----:B-1----:R-:W-:-:S04]  /*5230*/  SHF.L.U32 R5, R2, 0x1f, RZ ;  /* 0x0000001f02057819 */ /* 0x002fc800000006ff */
[----:B------:R-:W1:Y:S02]  /*5240*/  SYNCS.PHASECHK.TRANS64.TRYWAIT P0, [UR17+0x260], R5 ;  /* 0x00026005ff0075a7 */ /* 0x000e640008001111 */
[----:B-1-34-:R-:W-:Y:S05]  /*5250*/  @!P0 BRA `(.L_x_94) ;  /* 0x0000004400cc8947 */ /* 0x01afea0003800000 */
.L_x_221:
[----:B-1----:R-:W1:Y:S01]  /*5260*/  LDS.128 R4, [UR17+0x2a0] ;  /* 0x0002a011ff047984 */ /* 0x002e620008000c00 */
[----:B------:R-:W-:Y:S01]  /*5270*/  ULEA UR22, UR21, UR17, 0x3 ;  /* 0x0000001115167291 */ /* 0x000fe2000f8e18ff */
[----:B------:R-:W-:Y:S01]  /*5280*/  @!PT LDS RZ, [RZ] ;  /* 0x00000000fffff984 */ /* 0x000fe20000000800 */
[----:B------:R-:W-:Y:S01]  /*5290*/  @!PT LDS RZ, [RZ] ;  /* 0x00000000fffff984 */ /* 0x000fe20000000800 */
[----:B------:R-:W-:Y:S01]  /*52a0*/  @!PT LDS RZ, [RZ] ;  /* 0x00000000fffff984 */ /* 0x000fe20000000800 */
[----:B------:R-:W-:Y:S01]  /*52b0*/  @!PT LDS RZ, [RZ] ;  /* 0x00000000fffff984 */ /* 0x000fe20000000800 */
[----:B------:R2:W-:Y:S06]  /*52c0*/  MEMBAR.ALL.CTA ;  /* 0x0000000000007992 */ /* 0x0005ec0000008000 */
[----:B--2---:R-:W2:Y:S02]  /*52d0*/  FENCE.VIEW.ASYNC.S ;  /* 0x00000000000073c6 */ /* 0x004ea40000000000 */
[----:B--2---:R-:W-:Y:S01]  /*52e0*/  SYNCS.ARRIVE.TRANS64.RED.A1T0 RZ, [UR23], RZ ;  /* 0x000000ffffff79a7 */ /* 0x004fe20008100417 */
[----:B-1----:R-:W-:Y:S01]  /*52f0*/  LOP3.LUT P2, RZ, R6, 0x1, RZ, 0xc0, !PT ;  /* 0x0000000106ff7812 */ /* 0x002fe2000784c0ff */
[----:B------:R-:W-:-:S12]  /*5300*/  BRA.U UP3, `(.L_x_95) ;  /* 0x00000001030c7547 */ /* 0x000fd8000b800000 */
[----:B------:R-:W-:-:S04]  /*5310*/  SHF.L.U32 R5, R8, 0x1f, RZ ;  /* 0x0000001f08057819 */ /* 0x000fc800000006ff */
[----:B------:R-:W1:Y:S02]  /*5320*/  SYNCS.PHASECHK.TRANS64.TRYWAIT P0, [UR22+0x280], R5 ;  /* 0x00028005ff0075a7 */ /* 0x000e640008001116 */
[----:B-1----:R-:W-:Y:S05]  /*5330*/  @!P0 BRA `(.L_x_96) ;  /* 0x0000004400ac8947 */ /* 0x002fea0003800000 */
.L_x_95:
[----:B------:R-:W-:Y:S05]  /*5340*/  BRA.U UP3, `(.L_x_97) ;  /* 0x0000000103d47547 */ /* 0x000fea000b800000 */
[----:B------:R-:W-:Y:S05]  /*5350*/  BRA.U !UP4, `(.L_x_98) ;  /* 0x000000010cc47547 */ /* 0x000fea000b800000 */
[----:B------:R-:W-:Y:S01]  /*5360*/  ULEA UR4, UR21, UR43, 0x2 ;  /* 0x0000002b15047291 */ /* 0x000fe2000f8e10ff */
[----:B-1----:R-:W-:-:S08]  /*5370*/  SHF.L.U32 R4, R0, 0x1f, RZ ;  /* 0x0000001f00047819 */ /* 0x002fd000000006ff */
[----:B------:R-:W5:Y:S01]  /*5380*/  LDL R5, [UR4] ;  /* 0x00000004ff057983 */ /* 0x000f620008100800 */
[----:B------:R-:W-:Y:S02]  /*5390*/  ULEA UR4, UR16, UR17, 0x3 ;  /* 0x0000001110047291 */ /* 0x000fe4000f8e18ff */
[----:B------:R-:W-:Y:S01]  /*53a0*/  UPLOP3.LUT UP2, UPT, UPT, UPT, UPT, 0x40, 0x4 ;  /* 0x000000000004789c */ /* 0x000fe20003f4e870 */
[----:B------:R-:W-:Y:S01]  /*53b0*/  UMOV UR15, UR29 ;  /* 0x0000001d000f7c82 */ /* 0x000fe20008000000 */
[----:B------:R-:W-:-:S05]  /*53c0*/  UMOV UR5, UR16 ;  /* 0x0000001000057c82 */ /* 0x000fca0008000000 */
[----:B------:R1:W2:Y:S04]  /*53d0*/  SYNCS.PHASECHK.TRANS64.TRYWAIT P1, [UR4], R4 ;  /* 0x00000004ff0075a7 */ /* 0x0002a80008021104 */
.L_x_101:
[----:B---3--:R-:W-:Y:S01]  /*53e0*/  ULEA UR10, UR5, UR17, 0x3 ;  /* 0x00000011050a7291 */ /* 0x008fe2000f8e18ff */
[----:B--2-4-:R-:W-:Y:S11]  /*53f0*/  @P1 BRA `(.L_x_99) ;  /* 0x00000000000c1947 */ /* 0x014ff60003800000 */
[----:B------:R-:W-:Y:S04]  /*5400*/  SHF.L.U32 R6, R0, 0x1f, RZ ;  /* 0x0000001f00067819 */ /* 0x000fe800000006ff */
[----:B------:R-:W2:Y:S02]  /*5410*/  SYNCS.PHASECHK.TRANS64.TRYWAIT P0, [UR10], R6 ;  /* 0x00000006ff0075a7 */ /* 0x000ea4000800110a */
[----:B--2---:R-:W-:Y:S05]  /*5420*/  @!P0 BRA `(.L_x_100) ;  /* 0x0000004400888947 */ /* 0x004fea0003800000 */
.L_x_99:
[----:B------:R-:W-:Y:S01]  /*5430*/  UISETP.NE.AND UP0, UPT, UR15, URZ, UPT ;  /* 0x000000ff0f00728c */ /* 0x000fe2000bf05270 */
[----:B------:R-:W-:Y:S01]  /*5440*/  PLOP3.LUT P1, PT, PT, PT, PT, 0x80, 0x8 ;  /* 0x000000000008781c */ /* 0x000fe20003f2f070 */
[----:B------:R-:W-:Y:S02]  /*5450*/  UIADD3 UR4, UPT, UPT, UR5, 0x1, URZ ;  /* 0x0000000105047890 */ /* 0x000fe4000fffe0ff */
[----:B------:R-:W-:Y:S02]  /*5460*/  ULEA UR8, UR5, UR20, 0x7 ;  /* 0x0000001405087291 */ /* 0x000fe4000f8e38ff */
[----:B------:R-:W-:Y:S01]  /*5470*/  UISETP.NE.AND UP1, UPT, UR4, 0x24, UPT ;  /* 0x000000240400788c */ /* 0x000fe2000bf25270 */
[----:B------:R-:W-:Y:S01]  /*5480*/  PLOP3.LUT P0, PT, PT, PT, UP0, 0x80, 0x8 ;  /* 0x000000000008781c */ /* 0x000fe20003f0f008 */
[----:B------:R-:W-:Y:S02]  /*5490*/  UIADD3 UR12, UPT, UPT, UR8, 0x40, URZ ;  /* 0x00000040080c7890 */ /* 0x000fe4000fffe0ff */
[----:B------:R-:W-:Y:S02]  /*54a0*/  USEL UR6, URZ, 0x1, UP1 ;  /* 0x00000001ff067887 */ /* 0x000fe40008800000 */
[----:B------:R-:W-:Y:S02]  /*54b0*/  USEL UR16, UR4, URZ, UP1 ;  /* 0x000000ff04107287 */ /* 0x000fe40008800000 */
[----:B------:R-:W-:Y:S02]  /*54c0*/  UIADD3 UR10, UPT, UPT, UR10, 0x120, URZ ;  /* 0x000001200a0a7890 */ /* 0x000fe4000fffe0ff */
[----:B------:R-:W-:Y:S01]  /*54d0*/  @UP0 ULEA UR4, UR16, UR17, 0x3 ;  /* 0x0000001110040291 */ /* 0x000fe2000f8e18ff */
[----:B------:R-:W-:Y:S01]  /*54e0*/  LOP3.LUT R0, R0, UR6, RZ, 0x3c, !PT ;  /* 0x0000000600007c12 */ /* 0x000fe2000f8e3cff */
[----:B------:R-:W-:Y:S01]  /*54f0*/  UMOV UR9, 0xc0004010 ;  /* 0xc000401000097882 */ /* 0x000fe20000000000 */
[----:B------:R-:W-:Y:S01]  /*5500*/  UMOV UR13, 0xc0004010 ;  /* 0xc0004010000d7882 */ /* 0x000fe20000000000 */
[----:B------:R-:W-:Y:S01]  /*5510*/  UMOV UR7, 0x80004020 ;  /* 0x8000402000077882 */ /* 0x000fe20000000000 */
[----:B-1----:R-:W-:Y:S04]  /*5520*/  @P0 SHF.L.U32 R4, R0, 0x1f, RZ ;  /* 0x0000001f00040819 */ /* 0x002fe800000006ff */
[----:B------:R3:W4:Y:S01]  /*5530*/  @P0 SYNCS.PHASECHK.TRANS64.TRYWAIT P1, [UR4], R4 ;  /* 0x00000004ff0005a7 */ /* 0x0007220008021104 */
[----:B------:R-:W-:Y:S11]  /*5540*/  ELECT P0, URZ, PT ;  /* 0x0000000000ff782f */ /* 0x000ff60003800000 */
[----:B------:R-:W-:Y:S02]  /*5550*/  @!UPT UIADD3 URZ, UPT, UPT, URZ, URZ, URZ ;  /* 0x000000fffffff290 */ /* 0x000fe4000fffe0ff */
[C---:B-----5:R-:W-:Y:S01]  /*5560*/  @P0 R2UR.BROADCAST UR14, R5.reuse ;  /* 0x00000000050e02ca */ /* 0x060fe200008e0000 */
[----:B------:R-:W-:Y:S01]  /*5570*/  ULEA UR4, UR5, UR19, 0x8 ;  /* 0x0000001305047291 */ /* 0x000fe2000f8e40ff */
[----:B------:R-:W-:Y:S11]  /*5580*/  ELECT P0, URZ, PT ;  /* 0x0000000000ff782f */ /* 0x000ff60003800000 */
[----:B------:R-:W-:Y:S02]  /*5590*/  @!UPT UIADD3 URZ, UPT, UPT, URZ, URZ, URZ ;  /* 0x000000fffffff290 */ /* 0x000fe4000fffe0ff */
[----:B------:R-:W-:Y:S01]  /*55a0*/  @P0 R2UR.BROADCAST UR11, R5 ;  /* 0x00000000050b02ca */ /* 0x000fe200008e0000 */
[----:B------:R-:W-:Y:S01]  /*55b0*/  UIADD3 UR6, UPT, UPT, UR4, 0x2, URZ ;  /* 0x0000000204067890 */ /* 0x000fe2000fffe0ff */
[----:B------:R-:W-:Y:S02]  /*55c0*/  UMOV UR5, 0x80004020 ;  /* 0x8000402000057882 */ /* 0x000fe40000000000 */
[----:B------:R1:W-:Y:S01]  /*55d0*/  UTCQMMA.2CTA gdesc[UR4], gdesc[UR8], tmem[UR14], tmem[UR26], idesc[UR27], UP2 ;  /* 0x00ff1a08040075ea */ /* 0x0003e2000920030e */
[----:B------:R-:W-:Y:S08]  /*55e0*/  UPLOP3.LUT UP2, UPT, UPT, UPT, UPT, 0x80, 0x8 ;  /* 0x000000000008789c */ /* 0x000ff00003f4f070 */
[----:B------:R3:W-:Y:S01]  /*55f0*/  UTCQMMA.2CTA gdesc[UR6], gdesc[UR12], tmem[UR11], tmem[UR24], idesc[UR25], UPT ;  /* 0x00ff180c060075ea */ /* 0x0007e2000ba0030b */
[----:B------:R3:W-:Y:S01]  /*5600*/  UTCBAR.2CTA.MULTICAST [UR10], URZ, UR18 ;  /* 0x000000ff0a0073e9 */ /* 0x0007e20008200812 */
[----:B-1----:R-:W-:Y:S02]  /*5610*/  UIADD3 UR4, UPT, UPT, UR15, 0x1, URZ ;  /* 0x000000010f047890 */ /* 0x002fe4000fffe0ff */
[----:B------:R-:W-:Y:S02]  /*5620*/  UIADD3 UR8, UPT, UPT, UR15, -0x1, URZ ;  /* 0xffffffff0f087890 */ /* 0x000fe4000fffe0ff */
[----:B------:R-:W-:Y:S01]  /*5630*/  UISETP.GT.U32.AND UP0, UPT, UR4, 0x1, UPT ;  /* 0x000000010400788c */ /* 0x000fe2000bf04070 */
[----:B------:R-:W-:Y:S04]  /*5640*/  UMOV UR5, UR16 ;  /* 0x0000001000057c82 */ /* 0x000fe80008000000 */
[----:B------:R-:W-:Y:S04]  /*5650*/  UMOV UR15, UR8 ;  /* 0x00000008000f7c82 */ /* 0x000fe80008000000 */
[----:B------:R-:W-:Y:S05]  /*5660*/  BRA.U UP0, `(.L_x_101) ;  /* 0xfffffffd005c7547 */ /* 0x000fea000b83ffff */
.L_x_98:
[----:B------:R-:W-:-:S09]  /*5670*/  UIADD3 UR4, UPT, UPT, UR22, 0x270, URZ ;  /* 0x0000027016047890 */ /* 0x000fd2000fffe0ff */
[----:B------:R2:W-:Y:S01]  /*5680*/  UTCBAR.2CTA.MULTICAST [UR4], URZ, UR28 ;  /* 0x000000ff040073e9 */ /* 0x0005e2000820081c */
[----:B------:R-:W-:Y:S02]  /*5690*/  NOP ;  /* 0x0000000000007918 */ /* 0x000fe40000000000 */
.L_x_97:
[----:B--2---:R-:W-:Y:S01]  /*56a0*/  UIADD3 UR4, UPT, UPT, UR21, 0x1, URZ ;  /* 0x0000000115047890 */ /* 0x004fe2000fffe0ff */
[----:B------:R-:W-:-:S03]  /*56b0*/  LOP3.LUT R2, R2, 0x1, RZ, 0x3c, !PT ;  /* 0x0000000102027812 */ /* 0x000fc600078e3cff */
[----:B------:R-:W-:-:S04]  /*56c0*/  UISETP.NE.AND UP0, UPT, UR4, 0x2, UPT ;  /* 0x000000020400788c */ /* 0x000fc8000bf05270 */
[----:B------:R-:W-:Y:S02]  /*56d0*/  USEL UR5, URZ, 0x1, UP0 ;  /* 0x00000001ff057887 */ /* 0x000fe40008000000 */
[----:B------:R-:W-:-:S04]  /*56e0*/  USEL UR21, UR4, URZ, UP0 ;  /* 0x000000ff04157287 */ /* 0x000fc80008000000 */
[----:B------:R-:W-:Y:S01]  /*56f0*/  LOP3.LUT R8, R8, UR5, RZ, 0x3c, !PT ;  /* 0x0000000508087c12 */ /* 0x000fe2000f8e3cff */
[----:B------:R-:W-:Y:S07]  /*5700*/  @P2 BRA `(.L_x_102) ;  /* 0xfffffff800c82947 */ /* 0x000fee000383ffff */
[----:B------:R-:W2:Y:S01]  /*5710*/  S2UR UR8, SR_CgaCtaId ;  /* 0x00000000000879c3 */ /* 0x000ea20000008800 */
[----:B------:R-:W-:Y:S01]  /*5720*/  ELECT P0, URZ, PT ;  /* 0x0000000000ff782f */ /* 0x000fe20003800000 */
[----:B------:R-:W-:Y:S01]  /*5730*/  HFMA2 R0, -RZ, RZ, 0, 5.9604644775390625e-08 ;  /* 0x00000001ff007431 */ /* 0x000fe200000001ff */
[----:B------:R-:W-:-:S05]  /*5740*/  UMOV UR4, 0x40 ;  /* 0x0000004000047882 */ /* 0x000fca0000000000 */
[----:B------:R-:W-:Y:S01]  /*5750*/  UVIRTCOUNT.DEALLOC.SMPOOL 0x80 ;  /* 0x000000800000784c */ /* 0x000fe20000000000 */
[----:B------:R-:W-:Y:S02]  /*5760*/  UISETP.NE.AND UP0, UPT, UR31, URZ, UPT ;  /* 0x000000ff1f00728c */ /* 0x000fe4000bf05270 */
[----:B--2---:R-:W-:-:S09]  /*5770*/  ULEA UR8, UR8, UR4, 0x18 ;  /* 0x0000000408087291 */ /* 0x004fd2000f8ec0ff */
[----:B------:R2:W-:Y:S01]  /*5780*/  @P0 STS.U8 [UR8+0x1c], R0 ;  /* 0x00001c00ff000988 */ /* 0x0005e20008000008 */
[----:B------:R-:W-:Y:S05]  /*5790*/  BRA.U UP0, `(.L_x_103) ;  /* 0x0000000100587547 */ /* 0x000fea000b800000 */
[----:B------:R-:W-:Y:S01]  /*57a0*/  UIADD3 UR5, UPT, UPT, UR17, 0x280, URZ ;  /* 0x0000028011057890 */ /* 0x000fe2000fffe0ff */
[----:B------:R-:W-:-:S03]  /*57b0*/  SHF.L.U32 R2, R8, 0x1f, RZ ;  /* 0x0000001f08027819 */ /* 0x000fc600000006ff */
[----:B------:R-:W-:-:S09]  /*57c0*/  ULEA UR4, UR21, UR5, 0x3 ;  /* 0x0000000515047291 */ /* 0x000fd2000f8e18ff */
[----:B------:R-:W1:Y:S02]  /*57d0*/  SYNCS.PHASECHK.TRANS64.TRYWAIT P0, [UR4], R2 ;  /* 0x00000002ff0075a7 */ /* 0x000e640008001104 */
[----:B-1----:R-:W-:Y:S05]  /*57e0*/  @!P0 BRA `(.L_x_104) ;  /* 0x0000004000b08947 */ /* 0x002fea0003800000 */
.L_x_225:
[----:B------:R-:W-:-:S04]  /*57f0*/  UIADD3 UR4, UPT, UPT, UR21, 0x1, URZ ;  /* 0x0000000115047890 */ /* 0x000fc8000fffe0ff */
[----:B------:R-:W-:-:S04]  /*5800*/  UISETP.NE.AND UP1, UPT, UR4, 0x2, UPT ;  /* 0x000000020400788c */ /* 0x000fc8000bf25270 */
[----:B---3--:R-:W-:Y:S02]  /*5810*/  USEL UR6, URZ, 0x1, UP1 ;  /* 0x00000001ff067887 */ /* 0x008fe40008800000 */
[----:B------:R-:W-:-:S04]  /*5820*/  USEL UR4, UR4, URZ, UP1 ;  /* 0x000000ff04047287 */ /* 0x000fc80008800000 */
[----:B------:R-:W-:Y:S01]  /*5830*/  ULEA UR4, UR4, UR5, 0x3 ;  /* 0x0000000504047291 */ /* 0x000fe2000f8e18ff */
[----:B-1----:R-:W-:-:S04]  /*5840*/  LOP3.LUT R2, R8, UR6, RZ, 0x3c, !PT ;  /* 0x0000000608027c12 */ /* 0x002fc8000f8e3cff */
[----:B------:R-:W-:Y:S01]  /*5850*/  SHF.L.U32 R2, R2, 0x1f, RZ ;  /* 0x0000001f02027819 */ /* 0x000fe200000006ff */
[----:B--2---:R-:W-:-:S04]  /*5860*/  IMAD.U32 R0, RZ, RZ, UR4 ;  /* 0x00000004ff007e24 */ /* 0x004fc8000f8e00ff */
[----:B------:R1:W2:Y:S03]  /*5870*/  SYNCS.PHASECHK.TRANS64.TRYWAIT P0, [R0+URZ], R2 ;  /* 0x00000002000075a7 */ /* 0x0002a600080011ff */
[----:B--2---:R-:W-:Y:S05]  /*5880*/  @!P0 NANOSLEEP.SYNCS 0x989680 ;  /* 0x009896800000895d */ /* 0x004fea0003900000 */
[----:B------:R-:W2:Y:S02]  /*5890*/  @!P0 SYNCS.PHASECHK.TRANS64 P0, [R0+URZ], R2 ;  /* 0x00000002000085a7 */ /* 0x000ea400080010ff */
[----:B--2---:R-:W-:Y:S05]  /*58a0*/  @P0 BRA `(.L_x_105) ;  /* 0x0000000000200947 */ /* 0x004fea0003800000 */
.L_x_106:
[----:B--2---:R2:W3:Y:S02]  /*58b0*/  SYNCS.PHASECHK.TRANS64.TRYWAIT P0, [R0+URZ], R2 ;  /* 0x00000002000075a7 */ /* 0x0044e400080011ff */
[----:B---3--:R-:W-:Y:S05]  /*58c0*/  @!P0 NANOSLEEP.SYNCS 0x989680 ;  /* 0x009896800000895d */ /* 0x008fea0003900000 */
[----:B------:R-:W3:Y:S02]  /*58d0*/  @!P0 SYNCS.PHASECHK.TRANS64 P0, [R0+URZ], R2 ;  /* 0x00000002000085a7 */ /* 0x000ee400080010ff */
[----:B---3--:R-:W-:Y:S05]  /*58e0*/  @!P0 BRA `(.L_x_106) ;  /* 0xfffffffc00f08947 */ /* 0x008fea000383ffff */
[----:B------:R-:W-:Y:S05]  /*58f0*/  BRA `(.L_x_105) ;  /* 0x00000000000c7947 */ /* 0x000fea0003800000 */
.L_x_103:
[----:B------:R-:W-:-:S04]  /*5900*/  UIADD3 UR4, UPT, UPT, UR17, 0x290, URZ ;  /* 0x0000029011047890 */ /* 0x000fc8000fffe0ff */
[----:B------:R-:W-:-:S09]  /*5910*/  UPRMT UR4, UR30, 0x654, UR4 ;  /* 0x000006541e047896 */ /* 0x000fd20008000004 */
[----:B------:R-:W-:Y:S03]  /*5920*/  SYNCS.ARRIVE.TRANS64.RED.A1T0 RZ, [UR4], RZ ;  /* 0x000000ffffff79a7 */ /* 0x000fe60008100404 */
.L_x_105:
[----:B-12---:R-:W-:Y:S01]  /*5930*/  SHF.L.U32 R2, RZ, 0x1f, RZ ;  /* 0x0000001fff027819 */ /* 0x006fe200000006ff */
[----:B------:R-:W-:Y:S01]  /*5940*/  UIADD3 UR4, UPT, UPT, UR17, 0x290, URZ ;  /* 0x0000029011047890 */ /* 0x000fe2000fffe0ff */
[----:B------:R-:W-:Y:S02]  /*5950*/  PLOP3.LUT P0, PT, PT, PT, UP0, 0x80, 0x8 ;  /* 0x000000000008781c */ /* 0x000fe40003f0f008 */
[----:B----4-:R-:W1:Y:S02]  /*5960*/  SYNCS.PHASECHK.TRANS64.TRYWAIT P1, [UR17+0x290], R2 ;  /* 0x00029002ff0075a7 */ /* 0x010e640008021111 */
[----:B-1----:R-:W-:Y:S09]  /*5970*/  @!P1 BRA `(.L_x_107) ;  /* 0x0000004000649947 */ /* 0x002ff20003800000 */
.L_x_227:
[----:B------:R-:W-:Y:S01]  /*5980*/  @!UP0 UPRMT UR4, UR30, 0x654, UR4 ;  /* 0x000006541e048896 */ /* 0x000fe20008000004 */
[----:B------:R-:W-:Y:S01]  /*5990*/  LOP3.LUT R3, R3, 0xffff, RZ, 0xc0, !PT ;  /* 0x0000ffff03037812 */ /* 0x000fe200078ec0ff */
[----:B-1----:R-:W-:-:S03]  /*59a0*/  IMAD.MOV.U32 R2, RZ, RZ, 0xffff ;  /* 0x0000ffffff027424 */ /* 0x002fc600078e00ff */
[----:B------:R-:W-:-:S04]  /*59b0*/  SHF.R.U32.HI R3, RZ, 0x5, R3 ;  /* 0x00000005ff037819 */ /* 0x000fc80000011603 */
[----:B------:R-:W-:Y:S01]  /*59c0*/  @!P0 SYNCS.ARRIVE.TRANS64.RED.A1T0 RZ, [UR4], RZ ;  /* 0x000000ffffff89a7 */ /* 0x000fe20008100404 */
[----:B------:R-:W-:Y:S01]  /*59d0*/  NOP ;  /* 0x0000000000007918 */ /* 0x000fe20000000000 */
[----:B------:R-:W1:Y:S01]  /*59e0*/  LDS R0, [UR8+0x14] ;  /* 0x00001408ff007984 */ /* 0x000e620008000800 */
[----:B------:R-:W-:-:S04]  /*59f0*/  SHF.L.U32 R2, R2, R3, RZ ;  /* 0x0000000302027219 */ /* 0x000fc800000006ff */
[----:B-1----:R-:W-:-:S04]  /*5a00*/  LOP3.LUT R0, R0, R2, RZ, 0xc0, !PT ;  /* 0x0000000200007212 */ /* 0x002fc800078ec0ff */
[----:B------:R-:W-:Y:S01]  /*5a10*/  ISETP.NE.AND P0, PT, R0, R2, PT ;  /* 0x000000020000720c */ /* 0x000fe20003f05270 */
[----:B------:R-:W-:-:S05]  /*5a20*/  IMAD.MOV.U32 R0, RZ, RZ, 0x1 ;  /* 0x00000001ff007424 */ /* 0x000fca00078e00ff */
[----:B------:R-:W-:-:S07]  /*5a30*/  SHF.L.U32 R0, R0, R3, RZ ;  /* 0x0000000300007219 */ /* 0x000fce00000006ff */
[----:B------:R-:W-:Y:S05]  /*5a40*/  @P0 BRA `(.L_x_108) ;  /* 0x00000000005c0947 */ /* 0x000fea0003800000 */
[----:B------:R-:W1:Y:S02]  /*5a50*/  LDS R3, [UR8+0x18] ;  /* 0x00001808ff037984 */ /* 0x000e640008000800 */
[----:B-1----:R-:W-:-:S04]  /*5a60*/  LOP3.LUT R3, R3, R0, RZ, 0xc0, !PT ;  /* 0x0000000003037212 */ /* 0x002fc800078ec0ff */
[----:B------:R-:W-:-:S13]  /*5a70*/  ISETP.NE.AND P0, PT, R3, R0, PT ;  /* 0x000000000300720c */ /* 0x000fda0003f05270 */
[----:B------:R-:W-:Y:S05]  /*5a80*/  @P0 BRA `(.L_x_109) ;  /* 0x0000000000400947 */ /* 0x000fea0003800000 */
[----:B------:R-:W-:Y:S01]  /*5a90*/  R2UR UR4, R2 ;  /* 0x00000000020472ca */ /* 0x000fe200000e0000 */
[----:B------:R-:W1:Y:S01]  /*5aa0*/  S2R R3, SR_LANEID ;  /* 0x0000000000037919 */ /* 0x000e620000000000 */
[----:B------:R-:W-:-:S04]  /*5ab0*/  LOP3.LUT R0, RZ, R0, RZ, 0x33, !PT ;  /* 0x00000000ff007212 */ /* 0x000fc800078e33ff */
[----:B---3--:R-:W2:Y:S07]  /*5ac0*/  REDUX UR6, R0 ;  /* 0x00000000000673c4 */ /* 0x008eae0000000000 */
[----:B------:R-:W-:-:S03]  /*5ad0*/  ULOP3.LUT UR5, URZ, UR4, URZ, 0x33, !UPT ;  /* 0x00000004ff057292 */ /* 0x000fc6000f8e33ff */
[----:B------:R-:W-:Y:S02]  /*5ae0*/  VOTEU.ANY UR4, UPT, PT ;  /* 0x0000000000047886 */ /* 0x000fe400038e0100 */
[----:B------:R-:W-:Y:S01]  /*5af0*/  UFLO.U32 UR4, UR4 ;  /* 0x00000004000472bd */ /* 0x000fe200080e0000 */
[----:B------:R-:W-:-:S04]  /*5b00*/  IMAD.U32 R2, RZ, RZ, UR5 ;  /* 0x00000005ff027e24 */ /* 0x000fc8000f8e00ff */
[----:B------:R-:W3:Y:S02]  /*5b10*/  REDUX UR7, R2 ;  /* 0x00000000020773c4 */ /* 0x000ee40000000000 */
[----:B------:R4:W-:Y:S01]  /*5b20*/  UTCATOMSWS.AND URZ, UR5 ;  /* 0x0000000500ff79e3 */ /* 0x0009e20008000000 */
[----:B--2---:R-:W-:Y:S01]  /*5b30*/  IMAD.U32 R0, RZ, RZ, UR6 ;  /* 0x00000006ff007e24 */ /* 0x004fe2000f8e00ff */
[----:B-1----:R-:W-:Y:S01]  /*5b40*/  ISETP.EQ.U32.AND P0, PT, R3, UR4, PT ;  /* 0x0000000403007c0c */ /* 0x002fe2000bf02070 */
[----:B---3--:R-:W-:-:S12]  /*5b50*/  IMAD.U32 R2, RZ, RZ, UR7 ;  /* 0x00000007ff027e24 */ /* 0x008fd8000f8e00ff */
[----:B------:R4:W-:Y:S04]  /*5b60*/  @P0 ATOMS.AND RZ, [UR8+0x14], R2 ;  /* 0x00001402ffff098c */ /* 0x0009e8000a800008 */
[----:B------:R4:W-:Y:S01]  /*5b70*/  @P0 ATOMS.AND RZ, [UR8+0x18], R0 ;  /* 0x00001800ffff098c */ /* 0x0009e2000a800008 */
[----:B------:R-:W-:Y:S05]  /*5b80*/  BRA `(.L_x_110) ;  /* 0x0000000000147947 */ /* 0x000fea0003800000 */
.L_x_109:
[----:B------:R-:W-:Y:S02]  /*5b90*/  MOV R2, 0x5bb0 ;  /* 0x00005bb000027802 */ /* 0x000fe40000000f00 */
[----:B---3-5:R-:W-:Y:S05]  /*5ba0*/  CALL.REL.NOINC `($__internal_0_$__cuda_sm10x_tcgen05_guardrail_trap_col_being_dealloced_not_returned_by_alloc) ;  /* 0x00000040007c7944 */ /* 0x028fea0003c00000 */
[----:B------:R-:W-:Y:S05]  /*5bb0*/  BRA `(.L_x_110) ;  /* 0x0000000000087947 */ /* 0x000fea0003800000 */
.L_x_108:
[----:B------:R-:W-:Y:S02]  /*5bc0*/  MOV R2, 0x5be0 ;  /* 0x00005be000027802 */ /* 0x000fe40000000f00 */
[----:B---3-5:R-:W-:Y:S05]  /*5bd0*/  CALL.REL.NOINC `($__internal_2_$__cuda_sm10x_tcgen05_guardrail_trap_unallocated_columns_being_dealloced) ;  /* 0x0000004000887944 */ /* 0x028fea0003c00000 */
.L_x_110:
[----:B------:R-:W-:Y:S01]  /*5be0*/  NOP ;  /* 0x0000000000007918 */ /* 0x000fe20000000000 */
[----:B----4-:R-:W-:Y:S05]  /*5bf0*/  EXIT ;  /* 0x000000000000794d */ /* 0x010fea0003800000 */
.L_x_82:
[----:B------:R-:W-:-:S09]  /*5c00*/  UISETP.NE.OR UP0, UPT, UR18, 0x3, !UP3 ;  /* 0x000000031200788c */ /* 0x000fd2000df05670 */
[----:B------:R-:W-:Y:S05]  /*5c10*/  BRA.U UP0, `(.L_x_111) ;  /* 0x0000000d007c7547 */ /* 0x000fea000b800000 */
[----:B------:R-:W2:Y:S01]  /*5c20*/  LDCU.64 UR4, c[0x0][0x988] ;  /* 0x00013100ff0477ac */ /* 0x000ea20008000a00 */
[----:B------:R-:W3:Y:S01]  /*5c30*/  S2UR UR10, SR_CgaCtaId ;  /* 0x00000000000a79c3 */ /* 0x000ee20000008800 */
[----:B------:R-:W-:Y:S01]  /*5c40*/  HFMA2 R10, -RZ, RZ, 0, 5.9604644775390625e-08 ;  /* 0x00000001ff0a7431 */ /* 0x000fe200000001ff */
[----:B------:R-:W-:Y:S01]  /*5c50*/  MOV R9, RZ ;  /* 0x000000ff00097202 */ /* 0x000fe20000000f00 */
[----:B------:R-:W4:Y:S01]  /*5c60*/  LDCU UR36, c[0x0][0x370] ;  /* 0x00006e00ff2477ac */ /* 0x000f220008000800 */
[----:B------:R-:W-:Y:S01]  /*5c70*/  HFMA2 R2, -RZ, RZ, 0, 0.00048828125 ;  /* 0x00001000ff027431 */ /* 0x000fe200000001ff */
[----:B------:R-:W4:Y:S03]  /*5c80*/  LDCU.128 UR32, c[0x0][0xc10] ;  /* 0x00018200ff2077ac */ /* 0x000f260008000c00 */
[----:B------:R-:W1:Y:S01]  /*5c90*/  LDC.64 R12, c[0x0][0x348] ;  /* 0x0000d200ff0c7b82 */ /* 0x000e620000000a00 */
[----:B------:R-:W3:Y:S01]  /*5ca0*/  LDCU UR29, c[0x0][0x374] ;  /* 0x00006e80ff1d77ac */ /* 0x000ee20008000800 */
[----:B------:R-:W3:Y:S01]  /*5cb0*/  LDCU.64 UR30, c[0x0][0x990] ;  /* 0x00013200ff1e77ac */ /* 0x000ee20008000a00 */
[----:B------:R-:W3:Y:S01]  /*5cc0*/  LDCU UR17, c[0x0][0xc0c] ;  /* 0x00018180ff1177ac */ /* 0x000ee20008000800 */
[----:B--2---:R-:W-:Y:S01]  /*5cd0*/  UISETP.NE.U32.AND UP0, UPT, UR4, URZ, UPT ;  /* 0x000000ff0400728c */ /* 0x004fe2000bf05070 */
[----:B------:R-:W2:Y:S01]  /*5ce0*/  LDCU UR43, c[0x0][0xc20] ;  /* 0x00018400ff2b77ac */ /* 0x000ea20008000800 */
[----:B------:R-:W2:Y:S01]  /*5cf0*/  LDCU UR4, c[0x0][0xc30] ;  /* 0x00018600ff0477ac */ /* 0x000ea20008000800 */
[----:B------:R-:W-:Y:S01]  /*5d00*/  UMOV UR28, 0x400 ;  /* 0x00000400001c7882 */ /* 0x000fe20000000000 */
[----:B----4-:R-:W-:-:S02]  /*5d10*/  UIMAD.WIDE.U32 UR6, UR36, UR32, URZ ;  /* 0x00000020240672a5 */ /* 0x010fc4000f8e00ff */
[----:B---3--:R-:W-:Y:S02]  /*5d20*/  UIMAD.WIDE.U32 UR8, UR29, UR35, URZ ;  /* 0x000000231d0872a5 */ /* 0x008fe4000f8e00ff */
[----:B------:R-:W-:Y:S02]  /*5d30*/  ULEA UR28, UR10, UR28, 0x18 ;  /* 0x0000001c0a1c7291 */ /* 0x000fe4000f8ec0ff */
[----:B------:R-:W-:Y:S02]  /*5d40*/  UISETP.NE.U32.AND UP6, UPT, UR30, URZ, UPT ;  /* 0x000000ff1e00728c */ /* 0x000fe4000bfc5070 */
[----:B------:R-:W-:Y:S02]  /*5d50*/  UIADD3 UR38, UPT, UPT, UR28, 0x240, URZ ;  /* 0x000002401c267890 */ /* 0x000fe4000fffe0ff */
[----:B------:R-:W-:Y:S02]  /*5d60*/  UIADD3 UR37, UPT, UPT, UR28, 0x268, URZ ;  /* 0x000002681c257890 */ /* 0x000fe4000fffe0ff */
[----:B------:R-:W-:-:S02]  /*5d70*/  UISETP.NE.AND.EX UP5, UPT, UR5, URZ, UPT, UP0 ;  /* 0x000000ff0500728c */ /* 0x000fc4000bfa5300 */
[----:B------:R-:W-:Y:S01]  /*5d80*/  UISETP.NE.AND UP0, UPT, UR39, 0x1, UPT ;  /* 0x000000012700788c */ /* 0x000fe2000bf05270 */
[----:B------:R-:W-:Y:S01]  /*5d90*/  UMOV UR41, UR7 ;  /* 0x0000000700297c82 */ /* 0x000fe20008000000 */
[----:B------:R-:W-:Y:S01]  /*5da0*/  UMOV UR40, UR9 ;  /* 0x0000000900287c82 */ /* 0x000fe20008000000 */
[----:B------:R-:W-:Y:S02]  /*5db0*/  UISETP.NE.AND UP0, UPT, UR17, 0x1, UPT ;  /* 0x000000011100788c */ /* 0x000fe4000bf05270 */
[----:B------:R-:W-:Y:S02]  /*5dc0*/  UPLOP3.LUT UP1, UPT, UPT, UPT, UPT, 0x40, 0x4 ;  /* 0x000000000004789c */ /* 0x000fe40003f2e870 */
[----:B------:R-:W-:Y:S01]  /*5dd0*/  UISETP.GE.AND UP3, UPT, UR39, 0x1, UPT ;  /* 0x000000012700788c */ /* 0x000fe2000bf66270 */
[----:B------:R-:W3:Y:S01]  /*5de0*/  LDCU.64 UR18, c[0x0][0xc28] ;  /* 0x00018500ff1277ac */ /* 0x000ee20008000a00 */
[----:B------:R-:W-:Y:S02]  /*5df0*/  UISETP.NE.AND.EX UP6, UPT, UR31, URZ, UPT, UP6 ;  /* 0x000000ff1f00728c */ /* 0x000fe4000bfc5360 */
[----:B------:R-:W-:-:S02]  /*5e00*/  UPRMT UR38, UR10, 0x654, UR38 ;  /* 0x000006540a267896 */ /* 0x000fc40008000026 */
[----:B------:R-:W-:Y:S02]  /*5e10*/  UPRMT UR37, URZ, 0x654, UR37 ;  /* 0x00000654ff257896 */ /* 0x000fe40008000025 */
[----:B------:R-:W-:Y:S02]  /*5e20*/  USHF.R.U32.HI UR41, URZ, UR33, UR41 ;  /* 0x00000021ff297299 */ /* 0x000fe40008011629 */
[----:B--2---:R-:W-:Y:S02]  /*5e30*/  USHF.R.U32.HI UR40, URZ, UR43, UR40 ;  /* 0x0000002bff287299 */ /* 0x004fe40008011628 */
[----:B------:R-:W-:Y:S02]  /*5e40*/  UISETP.NE.AND UP0, UPT, UR34, 0x1, UPT ;  /* 0x000000012200788c */ /* 0x000fe4000bf05270 */
[----:B-1----:R-:W-:-:S11]  /*5e50*/  UISETP.NE.AND UP4, UPT, UR4, 0x1, UPT ;  /* 0x000000010400788c */ /* 0x002fd6000bf85270 */
.L_x_119:
[----:B------:R-:W-:Y:S04]  /*5e60*/  SHF.L.U32 R3, R9, 0x1f, RZ ;  /* 0x0000001f09037819 */ /* 0x000fe800000006ff */
[----:B-1----:R-:W1:Y:S02]  /*5e70*/  SYNCS.PHASECHK.TRANS64.TRYWAIT P0, [UR28+0x260], R3 ;  /* 0x00026003ff0075a7 */ /* 0x002e64000800111c */
[----:B-1----:R-:W-:Y:S05]  /*5e80*/  @!P0 BRA `(.L_x_112) ;  /* 0x0000003c00388947 */ /* 0x002fea0003800000 */
.L_x_229:
[----:B------:R-:W2:Y:S01]  /*5e90*/  LDS.128 R4, [UR28+0x2a0] ;  /* 0x0002a01cff047984 */ /* 0x000ea20008000c00 */
[----:B------:R-:W-:Y:S01]  /*5ea0*/  UISETP.GE.AND UP0, UPT, UR39, 0x1, UPT ;  /* 0x000000012700788c */ /* 0x000fe2000bf06270 */
[----:B------:R-:W-:Y:S01]  /*5eb0*/  @!PT LDS RZ, [RZ] ;  /* 0x00000000fffff984 */ /* 0x000fe20000000800 */
[----:B------:R-:W-:Y:S01]  /*5ec0*/  @!PT LDS RZ, [RZ] ;  /* 0x00000000fffff984 */ /* 0x000fe20000000800 */
[----:B------:R-:W-:Y:S01]  /*5ed0*/  @!PT LDS RZ, [RZ] ;  /* 0x00000000fffff984 */ /* 0x000fe20000000800 */
[----:B------:R-:W-:Y:S01]  /*5ee0*/  @!PT LDS RZ, [RZ] ;  /* 0x00000000fffff984 */ /* 0x000fe20000000800 */
[----:B------:R4:W-:Y:S06]  /*5ef0*/  MEMBAR.ALL.CTA ;  /* 0x0000000000007992 */ /* 0x0009ec0000008000 */
[----:B----4-:R-:W4:Y:S02]  /*5f00*/  FENCE.VIEW.ASYNC.S ;  /* 0x00000000000073c6 */ /* 0x010f240000000000 */
[----:B----4-:R-:W-:Y:S01]  /*5f10*/  SYNCS.ARRIVE.TRANS64.RED.A1T0 RZ, [UR37], RZ ;  /* 0x000000ffffff79a7 */ /* 0x010fe20008100425 */
[----:B--2---:R-:W-:Y:S11]  /*5f20*/  LOP3.LUT P0, RZ, R6, 0x1, RZ, 0xc0, !PT ;  /* 0x0000000106ff7812 */ /* 0x004ff6000780c0ff */
[----:B------:R-:W-:Y:S02]  /*5f30*/  @!UPT UIADD3 URZ, UPT, UPT, URZ, URZ, URZ ;  /* 0x000000fffffff290 */ /* 0x000fe4000fffe0ff */
[----:B------:R-:W-:Y:S01]  /*5f40*/  VOTEU.ANY UP3, P0 ;  /* 0x0000000000ff7886 */ /* 0x000fe20000060100 */
[----:B------:R-:W-:Y:S11]  /*5f50*/  PLOP3.LUT P1, PT, PT, PT, UP3, 0x80, 0x8 ;  /* 0x000000000008781c */ /* 0x000ff60003f2f038 */
[----:B------:R-:W-:Y:S02]  /*5f60*/  @!UPT UIADD3 URZ, UPT, UPT, URZ, URZ, URZ ;  /* 0x000000fffffff290 */ /* 0x000fe4000fffe0ff */
[----:B-1----:R-:W-:Y:S02]  /*5f70*/  @P1 MOV R3, R4 ;  /* 0x0000000400031202 */ /* 0x002fe40000000f00 */
[----:B------:R-:W-:Y:S02]  /*5f80*/  @P1 LOP3.LUT R0, R5, 0xffff, RZ, 0xc0, !PT ;  /* 0x0000ffff05001812 */ /* 0x000fe400078ec0ff */
[----:B------:R-:W-:Y:S02]  /*5f90*/  @P1 R2UR UR5, R3 ;  /* 0x00000000030512ca */ /* 0x000fe400000e0000 */
[----:B------:R-:W-:Y:S11]  /*5fa0*/  @P1 R2UR UR4, R0 ;  /* 0x00000000000412ca */ /* 0x000ff600000e0000 */
[----:B------:R-:W-:Y:S02]  /*5fb0*/  @UP3 UMOV UR16, UR5 ;  /* 0x0000000500103c82 */ /* 0x000fe40008000000 */
[----:B------:R-:W-:Y:S01]  /*5fc0*/  @UP3 UMOV UR15, UR4 ;  /* 0x00000004000f3c82 */ /* 0x000fe20008000000 */
[----:B------:R-:W-:Y:S05]  /*5fd0*/  BRA.U !UP0, `(.L_x_113) ;  /* 0x0000000108c07547 */ /* 0x000fea000b800000 */
[----:B------:R-:W-:Y:S02]  /*5fe0*/  UIMAD.WIDE.U32 UR8, UR15, UR35, URZ ;  /* 0x000000230f0872a5 */ /* 0x000fe4000f8e00ff */
[----:B------:R-:W-:Y:S02]  /*5ff0*/  UP2UR UR14, UPR, URZ, 0x4 ;  /* 0x00000004ff0e7883 */ /* 0x000fe40008000000 */
[----:B------:R-:W-:Y:S02]  /*6000*/  UISETP.NE.AND UP2, UPT, UR34, 0x1, UPT ;  /* 0x000000012200788c */ /* 0x000fe4000bf45270 */
[----:B------:R-:W-:Y:S02]  /*6010*/  UIMAD.WIDE.U32 UR10, UR16, UR32, URZ ;  /* 0x00000020100a72a5 */ /* 0x000fe4000f8e00ff */
[----:B------:R-:W-:Y:S02]  /*6020*/  USEL UR4, UR29, UR40, !UP2 ;  /* 0x000000281d047287 */ /* 0x000fe4000d000000 */
[----:B------:R-:W-:Y:S02]  /*6030*/  UISETP.NE.AND UP0, UPT, UR17, 0x1, UPT ;  /* 0x000000011100788c */ /* 0x000fe4000bf05270 */
[----:B------:R-:W-:Y:S02]  /*6040*/  UP2UR UR22, UPR, URZ, 0x2 ;  /* 0x00000002ff167883 */ /* 0x000fe40008000000 */
[----:B------:R-:W-:Y:S02]  /*6050*/  UISETP.NE.AND UP1, UPT, UR39, 0x1, UPT ;  /* 0x000000012700788c */ /* 0x000fe4000bf25270 */
[----:B---3--:R-:W-:Y:S02]  /*6060*/  UIMAD.WIDE.U32 UR12, UR4, UR18, URZ ;  /* 0x00000012040c72a5 */ /* 0x008fe4000f8e00ff */
[----:B------:R-:W-:Y:S01]  /*6070*/  USEL UR7, UR36, UR41, !UP0 ;  /* 0x0000002924077287 */ /* 0x000fe2000c000000 */
[----:B------:R-:W-:Y:S02]  /*6080*/  UMOV UR5, UR9 ;  /* 0x0000000900057c82 */ /* 0x000fe40008000000 */
[----:B------:R-:W-:Y:S02]  /*6090*/  USHF.R.U32.HI UR6, URZ, UR43, UR5 ;  /* 0x0000002bff067299 */ /* 0x000fe40008011605 */
[----:B------:R-:W-:Y:S02]  /*60a0*/  UIMAD.WIDE.U32 UR20, UR7, UR18, URZ ;  /* 0x00000012071472a5 */ /* 0x000fe4000f8e00ff */
[----:B------:R-:W-:Y:S02]  /*60b0*/  USEL UR6, UR15, UR6, !UP2 ;  /* 0x000000060f067287 */ /* 0x000fe4000d000000 */
[----:B------:R-:W-:Y:S01]  /*60c0*/  UISETP.NE.AND UP2, UPT, UR14, URZ, UPT ;  /* 0x000000ff0e00728c */ /* 0x000fe2000bf45270 */
[----:B------:R-:W-:Y:S01]  /*60d0*/  UMOV UR5, UR11 ;  /* 0x0000000b00057c82 */ /* 0x000fe20008000000 */
[----:B------:R-:W-:Y:S02]  /*60e0*/  UIMAD.WIDE.U32 UR10, UR6, UR18, URZ ;  /* 0x00000012060a72a5 */ /* 0x000fe4000f8e00ff */
[----:B------:R-:W-:Y:S03]  /*60f0*/  USHF.R.U32.HI UR8, URZ, UR33, UR5 ;  /* 0x00000021ff087299 */ /* 0x000fe60008011605 */
[----:B------:R-:W-:Y:S02]  /*6100*/  UMOV UR5, UR13 ;  /* 0x0000000d00057c82 */ /* 0x000fe40008000000 */
[----:B------:R-:W-:Y:S03]  /*6110*/  @UP1 USHF.R.U32.HI UR4, URZ, UR19, UR5 ;  /* 0x00000013ff041299 */ /* 0x000fe60008011605 */
[----:B------:R-:W-:Y:S01]  /*6120*/  UMOV UR5, UR21 ;  /* 0x0000001500057c82 */ /* 0x000fe20008000000 */
[----:B------:R-:W-:Y:S02]  /*6130*/  UIMAD UR4, UR39, UR4, URZ ;  /* 0x00000004270472a4 */ /* 0x000fe4000f8e02ff */
[----:B------:R-:W-:Y:S02]  /*6140*/  @UP1 USHF.R.U32.HI UR7, URZ, UR19, UR5 ;  /* 0x00000013ff071299 */ /* 0x000fe40008011605 */
[----:B------:R-:W-:Y:S02]  /*6150*/  USEL UR5, UR16, UR8, !UP0 ;  /* 0x0000000810057287 */ /* 0x000fe4000c000000 */
[----:B------:R-:W-:Y:S02]  /*6160*/  UIMAD UR8, UR39, UR7, URZ ;  /* 0x00000007270872a4 */ /* 0x000fe4000f8e02ff */
[----:B------:R-:W-:Y:S03]  /*6170*/  UISETP.GE.AND UP0, UPT, UR6, UR4, UPT ;  /* 0x000000040600728c */ /* 0x000fe6000bf06270 */
[----:B------:R-:W-:Y:S01]  /*6180*/  UMOV UR4, UR11 ;  /* 0x0000000b00047c82 */ /* 0x000fe20008000000 */
[----:B------:R-:W-:Y:S02]  /*6190*/  UISETP.GE.OR UP0, UPT, UR5, UR8, UP0 ;  /* 0x000000080500728c */ /* 0x000fe40008706670 */
[----:B------:R-:W-:Y:S02]  /*61a0*/  USHF.R.U32.HI UR4, URZ, UR19, UR4 ;  /* 0x00000013ff047299 */ /* 0x000fe40008011604 */
[----:B------:R-:W-:Y:S02]  /*61b0*/  UIMAD.WIDE.U32 UR8, UR5, UR18, URZ ;  /* 0x00000012050872a5 */ /* 0x000fe4000f8e00ff */
[----:B------:R-:W-:Y:S04]  /*61c0*/  USEL UR10, UR6, UR4, !UP1 ;  /* 0x00000004060a7287 */ /* 0x000fe8000c800000 */
[----:B------:R-:W-:Y:S01]  /*61d0*/  UIADD3 UR11, UPT, UPT, -UR10, URZ, URZ ;  /* 0x000000ff0a0b7290 */ /* 0x000fe2000fffe1ff */
[----:B------:R-:W-:Y:S02]  /*61e0*/  @!UP0 UMOV UR4, UR9 ;  /* 0x0000000900048c82 */ /* 0x000fe40008000000 */
[----:B------:R-:W-:Y:S02]  /*61f0*/  @!UP0 USHF.R.U32.HI UR4, URZ, UR19, UR4 ;  /* 0x00000013ff048299 */ /* 0x000fe40008011604 */
[----:B------:R-:W-:Y:S02]  /*6200*/  UIMAD UR8, UR39, UR11, UR6 ;  /* 0x0000000b270872a4 */ /* 0x000fe4000f8e0206 */
[----:B------:R-:W-:Y:S02]  /*6210*/  @!UP0 USEL UR4, UR5, UR4, !UP1 ;  /* 0x0000000405048287 */ /* 0x000fe4000c800000 */
[----:B------:R-:W-:Y:S02]  /*6220*/  UISETP.NE.AND UP1, UPT, UR22, URZ, UPT ;  /* 0x000000ff1600728c */ /* 0x000fe4000bf25270 */
[----:B------:R-:W-:Y:S02]  /*6230*/  @!UP0 UIMAD UR8, UR7, UR8, UR4 ;  /* 0x00000008070882a4 */ /* 0x000fe4000f8e0204 */
[----:B------:R-:W-:Y:S02]  /*6240*/  @!UP0 UIADD3 UR9, UPT, UPT, UR10, -UR4, URZ ;  /* 0x800000040a098290 */ /* 0x000fe4000fffe0ff */
[----:B------:R-:W-:Y:S02]  /*6250*/  UIADD3 UR4, UPT, UPT, -UR5, URZ, URZ ;  /* 0x000000ff05047290 */ /* 0x000fe4000fffe1ff */
[----:B------:R-:W-:Y:S02]  /*6260*/  UIADD3 UR7, UPT, UPT, -UR6, URZ, URZ ;  /* 0x000000ff06077290 */ /* 0x000fe4000fffe1ff */
[----:B------:R-:W-:Y:S02]  /*6270*/  @!UP0 UIMAD UR6, UR9, UR39, UR5 ;  /* 0x00000027090682a4 */ /* 0x000fe4000f8e0205 */
[----:B------:R-:W-:Y:S02]  /*6280*/  UIMAD UR16, UR17, UR4, UR16 ;  /* 0x00000004111072a4 */ /* 0x000fe4000f8e0210 */
[----:B------:R-:W-:Y:S01]  /*6290*/  UIMAD UR15, UR34, UR7, UR15 ;  /* 0x00000007220f72a4 */ /* 0x000fe2000f8e020f */
[----:B------:R-:W-:Y:S02]  /*62a0*/  @!UP0 UMOV UR5, UR8 ;  /* 0x0000000800058c82 */ /* 0x000fe40008000000 */
[----:B------:R-:W-:Y:S02]  /*62b0*/  UIMAD UR16, UR5, UR17, UR16 ;  /* 0x00000011051072a4 */ /* 0x000fe4000f8e0210 */
[----:B------:R-:W-:Y:S11]  /*62c0*/  UIMAD UR15, UR6, UR34, UR15 ;  /* 0x00000022060f72a4 */ /* 0x000ff6000f8e020f */
[----:B------:R-:W-:Y:S01]  /*62d0*/  @!UPT UIADD3 URZ, UPT, UPT, URZ, URZ, URZ ;  /* 0x000000fffffff290 */ /* 0x000fe2000fffe0ff */
.L_x_113:
[----:B------:R-:W1:Y:S01]  /*62e0*/  @!UP4 LDCU.128 UR8, c[0x0][0xc10] ;  /* 0x00018200ff08c7ac */ /* 0x000e620008000c00 */
[----:B------:R-:W-:Y:S02]  /*62f0*/  ISETP.NE.U32.AND P2, PT, RZ, UR30, PT ;  /* 0x0000001eff007c0c */ /* 0x000fe4000bf45070 */
[----:B------:R-:W-:Y:S02]  /*6300*/  SHF.L.U32 R3, R10, 0x1f, RZ ;  /* 0x0000001f0a037819 */ /* 0x000fe400000006ff */
[----:B------:R-:W-:Y:S01]  /*6310*/  ISETP.NE.AND.EX P2, PT, RZ, UR31, PT, P2 ;  /* 0x0000001fff007c0c */ /* 0x000fe2000bf45320 */
[----:B------:R-:W2:Y:S01]  /*6320*/  @!UP4 LDCU UR5, c[0x0][0xc0c] ;  /* 0x00018180ff05c7ac */ /* 0x000ea20008000800 */
[----:B-1----:R-:W-:Y:S07]  /*6330*/  UIMAD.WIDE.U32 UR6, UR16, UR8, URZ ;  /* 0x00000008100672a5 */ /* 0x002fee000f8e00ff */
[----:B------:R-:W-:Y:S01]  /*6340*/  @!UP4 UMOV UR4, UR7 ;  /* 0x000000070004cc82 */ /* 0x000fe20008000000 */
[----:B--2---:R-:W-:Y:S02]  /*6350*/  @!UP4 UISETP.NE.AND UP0, UPT, UR5, 0x1, UPT ;  /* 0x000000010500c88c */ /* 0x004fe4000bf05270 */
[----:B------:R-:W-:Y:S02]  /*6360*/  @!UP4 USHF.R.U32.HI UR4, URZ, UR9, UR4 ;  /* 0x00000009ff04c299 */ /* 0x000fe40008011604 */
[----:B------:R-:W-:Y:S02]  /*6370*/  UIMAD.WIDE.U32 UR6, UR15, UR11, URZ ;  /* 0x0000000b0f0672a5 */ /* 0x000fe4000f8e00ff */
[----:B------:R-:W-:Y:S02]  /*6380*/  @!UP4 USEL UR8, UR16, UR4, !UP0 ;  /* 0x000000041008c287 */ /* 0x000fe4000c000000 */
[----:B------:R-:W-:Y:S03]  /*6390*/  @!UP4 UISETP.NE.AND UP0, UPT, UR10, 0x1, UPT ;  /* 0x000000010a00c88c */ /* 0x000fe6000bf05270 */
[----:B------:R-:W-:Y:S02]  /*63a0*/  @!UP4 UMOV UR6, UR7 ;  /* 0x000000070006cc82 */ /* 0x000fe40008000000 */
[----:B------:R-:W1:Y:S02]  /*63b0*/  @!UP4 LDCU UR4, c[0x0][0xc20] ;  /* 0x00018400ff04c7ac */ /* 0x000e640008000800 */
[----:B-1----:R-:W-:Y:S04]  /*63c0*/  @!UP4 USHF.R.U32.HI UR6, URZ, UR4, UR6 ;  /* 0x00000004ff06c299 */ /* 0x002fe80008011606 */
[----:B------:R-:W-:Y:S04]  /*63d0*/  @!UP4 USEL UR6, UR15, UR6, !UP0 ;  /* 0x000000060f06c287 */ /* 0x000fe8000c000000 */
[----:B------:R-:W-:Y:S02]  /*63e0*/  @!UP4 UIADD3 UR4, UPT, UPT, -UR8, UR6, URZ ;  /* 0x000000060804c290 */ /* 0x000fe4000fffe1ff */
[----:B------:R-:W-:Y:S02]  /*63f0*/  @!UP4 UIADD3 UR6, UPT, UPT, UR8, -UR6, URZ ;  /* 0x800000060806c290 */ /* 0x000fe4000fffe0ff */
[----:B------:R-:W-:Y:S02]  /*6400*/  @!UP4 UIMAD UR16, UR4, UR5, UR16 ;  /* 0x000000050410c2a4 */ /* 0x000fe4000f8e0210 */
[----:B------:R-:W-:Y:S01]  /*6410*/  @!UP4 UIMAD UR15, UR6, UR10, UR15 ;  /* 0x0000000a060fc2a4 */ /* 0x000fe2000f8e020f */
[----:B------:R-:W-:Y:S11]  /*6420*/  BRA.U UP1, `(.L_x_114) ;  /* 0x0000000101107547 */ /* 0x000ff6000b800000 */
[----:B------:R-:W-:Y:S04]  /*6430*/  MOV R8, UR42 ;  /* 0x0000002a00087c02 */ /* 0x000fe80008000f00 */
[----:B------:R-:W-:Y:S04]  /*6440*/  SHF.L.U32 R8, R8, 0x1f, RZ ;  /* 0x0000001f08087819 */ /* 0x000fe800000006ff */
[----:B------:R-:W1:Y:S02]  /*6450*/  SYNCS.PHASECHK.TRANS64.TRYWAIT P0, [UR28+0x258], R8 ;  /* 0x00025808ff0075a7 */ /* 0x000e64000800111c */
[----:B-1----:R-:W-:Y:S05]  /*6460*/  @!P0 BRA `(.L_x_115) ;  /* 0x0000003400d88947 */ /* 0x002fea0003800000 */
.L_x_114:
[----:B------:R-:W-:Y:S05]  /*6470*/  BRA.U !UP6, `(.L_x_116) ;  /* 0x000000010e387547 */ /* 0x000fea000b800000 */
[----:B------:R-:W-:Y:S01]  /*6480*/  UPLOP3.LUT UP2, UPT, UPT, UPT, UP5, 0x80, 0x8 ;  /* 0x000000000008789c */ /* 0x000fe20003f4f050 */
[----:B-1----:R-:W-:Y:S01]  /*6490*/  HFMA2 R0, -RZ, RZ, 0, 5.9604644775390625e-08 ;  /* 0x00000001ff007431 */ /* 0x002fe200000001ff */
[----:B------:R-:W1:Y:S01]  /*64a0*/  LDCU.64 UR8, c[0x0][0x358] ;  /* 0x00006b00ff0877ac */ /* 0x000e620008000a00 */
[----:B------:R-:W-:Y:S03]  /*64b0*/  IMAD.MOV.U32 R79, RZ, RZ, 0x1 ;  /* 0x00000001ff4f7424 */ /* 0x000fe600078e00ff */
[----:B------:R-:W-:Y:S05]  /*64c0*/  PLOP3.LUT P0, PT, PT, PT, UP2, 0x80, 0x8 ;  /* 0x000000000008781c */ /* 0x000fea0003f0f028 */
[----:B------:R-:W2:Y:S01]  /*64d0*/  @UP2 LDCU.64 UR4, c[0x0][0x988] ;  /* 0x00013100ff0427ac */ /* 0x000ea20008000a00 */
[----:B------:R-:W-:Y:S07]  /*64e0*/  @UP2 UIMAD UR6, UR45, UR30, URZ ;  /* 0x0000001e2d0622a4 */ /* 0x000fee000f8e02ff */
[----:B------:R-:W-:Y:S01]  /*64f0*/  @!P0 PRMT R79, R0, 0x7610, R79 ;  /* 0x00007610004f8816 */ /* 0x000fe2000000004f */
[----:B--2---:R-:W-:Y:S06]  /*6500*/  @UP2 UIMAD.WIDE UR4, UR6, 0x4, UR4 ;  /* 0x00000004060428a5 */ /* 0x004fec000f8e0204 */
[----:B------:R-:W-:Y:S01]  /*6510*/  IMAD.U32 R14, RZ, RZ, UR4 ;  /* 0x00000004ff0e7e24 */ /* 0x000fe2000f8e00ff */
[----:B------:R-:W-:Y:S04]  /*6520*/  MOV R15, UR5 ;  /* 0x00000005000f7c02 */ /* 0x000fe80008000f00 */
[----:B------:R-:W2:Y:S01]  /*6530*/  @!UP2 LDCU UR4, c[0x0][0x980] ;  /* 0x00013000ff04a7ac */ /* 0x000ea20008000800 */
[----:B-1---5:R4:W5:Y:S02]  /*6540*/  @P0 LDG.E R39, desc[UR8][R14.64] ;  /* 0x000000080e270981 */ /* 0x022964000c1e1900 */
[----:B--2-4-:R-:W-:Y:S07]  /*6550*/  @!P0 IMAD.U32 R39, RZ, RZ, UR4 ;  /* 0x00000004ff278e24 */ /* 0x014fee000f8e00ff */
.L_x_116:
[----:B-----5:R-:W-:Y:S01]  /*6560*/  @!P2 FSETP.EQ.AND P0, PT, R39, RZ, PT ;  /* 0x000000ff2700a20b */ /* 0x020fe20003f02000 */
[----:B------:R-:W-:Y:S01]  /*6570*/  @!UPT UIADD3 URZ, UPT, UPT, URZ, URZ, URZ ;  /* 0x000000fffffff290 */ /* 0x000fe2000fffe0ff */
[----:B------:R-:W-:Y:S11]  /*6580*/  @!P2 BRA `(.L_x_117) ;  /* 0x000000000014a947 */ /* 0x000ff60003800000 */
[----:B------:R-:W-:Y:S02]  /*6590*/  LOP3.LUT P2, RZ, R79, 0xff, RZ, 0xc0, !PT ;  /* 0x000000ff4fff7812 */ /* 0x000fe4000784c0ff */
[----:B------:R-:W-:Y:S04]  /*65a0*/  PLOP3.LUT P0, PT, PT, PT, UP2, 0x80, 0x8 ;  /* 0x000000000008781c */ /* 0x000fe80003f0f028 */
[----:B------:R-:W-:Y:S07]  /*65b0*/  PLOP3.LUT P0, PT, P0, PT, PT, 0x8, 0x80 ;  /* 0x000000000080781c */ /* 0x000fee000070e170 */
[----:B------:R-:W-:Y:S11]  /*65c0*/  @P2 FSETP.EQ.AND P0, PT, R39, RZ, PT ;  /* 0x000000ff2700220b */ /* 0x000ff60003f02000 */
[----:B------:R-:W-:Y:S02]  /*65d0*/  @!UPT UIADD3 URZ, UPT, UPT, URZ, URZ, URZ ;  /* 0x000000fffffff290 */ /* 0x000fe4000fffe0ff */
.L_x_117:
[----:B------:R-:W2:Y:S01]  /*65e0*/  SYNCS.PHASECHK.TRANS64.TRYWAIT P2, [UR28+0x248], R3 ;  /* 0x00024803ff0075a7 */ /* 0x000ea2000804111c */
[----:B------:R-:W-:Y:S04]  /*65f0*/  @P1 SHF.R.U32.HI R4, RZ, 0x10, R5 ;  /* 0x00000010ff041819 */ /* 0x000fe80000011605 */
[----:B------:R-:W-:Y:S02]  /*6600*/  @P1 R2UR UR45, R4 ;  /* 0x00000000042d12ca */ /* 0x000fe400000e0000 */
[----:B------:R-:W-:Y:S01]  /*6610*/  ELECT P1, URZ, PT ;  /* 0x0000000000ff782f */ /* 0x000fe20003820000 */
[----:B------:R-:W-:Y:S01]  /*6620*/  @!UPT UIADD3 URZ, UPT, UPT, URZ, URZ, URZ ;  /* 0x000000fffffff290 */ /* 0x000fe2000fffe0ff */
[----:B--2---:R-:W-:Y:S11]  /*6630*/  @!P2 BRA `(.L_x_118) ;  /* 0x00000034007ca947 */ /* 0x004ff60003800000 */
.L_x_232:
[----:B------:R-:W-:Y:S02]  /*6640*/  PLOP3.LUT P1, PT, P0, P1, PT, 0xf2, 0x2f ;  /* 0x00000000002f781c */ /* 0x000fe40000723e72 */
[----:B------:R-:W-:Y:S02]  /*6650*/  R2UR UR7, R81 ;  /* 0x00000000510772ca */ /* 0x000fe400000e0000 */
[----:B------:R-:W-:Y:S02]  /*6660*/  LOP3.LUT R10, R10, 0x1, RZ, 0x3c, !PT ;  /* 0x000000010a0a7812 */ /* 0x000fe400078e3cff */
[----:B------:R-:W-:Y:S07]  /*6670*/  LOP3.LUT R9, R9, 0x1, RZ, 0x3c, !PT ;  /* 0x0000000109097812 */ /* 0x000fee00078e3cff */
[----:B------:R-:W-:Y:S01]  /*6680*/  VOTEU.ALL UP0, P1 ;  /* 0x0000000000ff7886 */ /* 0x000fe20000800000 */
[----:B-1----:R-:W-:Y:S01]  /*6690*/  @!P1 IADD3 R3, P0, PT, R12, 0x680, RZ ;  /* 0x000006800c039810 */ /* 0x002fe20007f1e0ff */
[----:B------:R-:W-:Y:S03]  /*66a0*/  @!P1 IMAD.MOV.U32 R0, RZ, 0x20, RZ ;  /* 0x00000020ff009824 */ /* 0x000fe600078e00ff */
[----:B------:R-:W1:Y:S01]  /*66b0*/  @!UP0 LDCU.128 UR24, c[0x0][0xa80] ;  /* 0x00015000ff1887ac */ /* 0x000e620008000c00 */
[----:B------:R-:W-:Y:S01]  /*66c0*/  @!P1 IMAD.MOV.U32 R0, RZ, 0x400, R0 ;  /* 0x00000400ff009824 */ /* 0x000fe200078e0000 */
[----:B------:R-:W2:Y:S01]  /*66d0*/  @!UP0 LDCU.128 UR20, c[0x0][0xa90] ;  /* 0x00015200ff1487ac */ /* 0x000ea20008000c00 */
[----:B------:R-:W4:Y:S01]  /*66e0*/  @!UP0 LDCU UR6, c[0x0][0xaa0] ;  /* 0x00015400ff0687ac */ /* 0x000f220008000800 */
[----:B------:R-:W-:Y:S02]  /*66f0*/  @!UP0 USHF.L.U32 UR11, UR49, 0x6, URZ ;  /* 0x00000006310b8899 */ /* 0x000fe400080006ff */
[----:B-1----:R-:W-:Y:S02]  /*6700*/  @!UP0 UISETP.NE.AND UP1, UPT, UR24, 0x1, UPT ;  /* 0x000000011800888c */ /* 0x002fe4000bf25270 */
[----:B------:R-:W-:Y:S02]  /*6710*/  UIMAD.WIDE.U32 UR4, UR11, UR25, URZ ;  /* 0x000000190b0472a5 */ /* 0x000fe4000f8e00ff */
[----:B------:R-:W-:Y:S02]  /*6720*/  @!UP0 USHF.L.U32 UR10, UR51, 0x6, URZ ;  /* 0x00000006330a8899 */ /* 0x000fe400080006ff */
[----:B------:R-:W-:Y:S02]  /*6730*/  @!UP0 UIADD3 UR8, UPT, UPT, UR28, 0x400, URZ ;  /* 0x000004001c088890 */ /* 0x000fe4000fffe0ff */
[----:B------:R-:W-:Y:S02]  /*6740*/  @!UP0 UIADD3 UR9, UPT, UPT, UR28, 0x240, URZ ;  /* 0x000002401c098890 */ /* 0x000fe4000fffe0ff */
[----:B------:R-:W-:Y:S02]  /*6750*/  UIADD3 UR51, UPT, UPT, UR15, UR7, URZ ;  /* 0x000000070f337290 */ /* 0x000fe4000fffe0ff */
[----:B------:R-:W-:Y:S01]  /*6760*/  UIADD3 UR49, UPT, UPT, UR16, UR63, URZ ;  /* 0x0000003f10317290 */ /* 0x000fe2000fffe0ff */
[----:B------:R-:W-:Y:S02]  /*6770*/  @!UP0 UMOV UR4, UR5 ;  /* 0x0000000500048c82 */ /* 0x000fe40008000000 */
[----:B------:R-:W-:Y:S04]  /*6780*/  @!UP0 USHF.R.U32.HI UR4, URZ, UR26, UR4 ;  /* 0x0000001aff048299 */ /* 0x000fe80008011604 */
[----:B------:R-:W-:Y:S02]  /*6790*/  @!UP0 USEL UR12, UR11, UR4, !UP1 ;  /* 0x000000040b0c8287 */ /* 0x000fe4000c800000 */
[----:B------:R-:W-:Y:S02]  /*67a0*/  @!UP0 UISETP.NE.AND UP1, UPT, UR27, 0x1, UPT ;  /* 0x000000011b00888c */ /* 0x000fe4000bf25270 */
[----:B--2---:R-:W-:Y:S07]  /*67b0*/  UIMAD.WIDE.U32 UR4, UR12, UR20, URZ ;  /* 0x000000140c0472a5 */ /* 0x004fee000f8e00ff */
[----:B------:R-:W-:Y:S02]  /*67c0*/  @!UP0 UMOV UR4, UR5 ;  /* 0x0000000500048c82 */ /* 0x000fe40008000000 */
[----:B------:R-:W-:Y:S04]  /*67d0*/  @!UP0 USHF.R.U32.HI UR4, URZ, UR21, UR4 ;  /* 0x00000015ff048299 */ /* 0x000fe80008011604 */
[----:B------:R-:W-:Y:S02]  /*67e0*/  @!UP0 USEL UR13, UR12, UR4, !UP1 ;  /* 0x000000040c0d8287 */ /* 0x000fe4000c800000 */
[----:B------:R-:W-:Y:S02]  /*67f0*/  @!UP0 UISETP.NE.AND UP1, UPT, UR22, 0x1, UPT ;  /* 0x000000011600888c */ /* 0x000fe4000bf25270 */
[----:B------:R-:W-:Y:S07]  /*6800*/  UIMAD.WIDE.U32 UR4, UR13, UR23, URZ ;  /* 0x000000170d0472a5 */ /* 0x000fee000f8e00ff */
[----:B------:R-:W-:Y:S02]  /*6810*/  @!UP0 UMOV UR4, UR5 ;  /* 0x0000000500048c82 */ /* 0x000fe40008000000 */
[----:B----4-:R-:W-:Y:S01]  /*6820*/  @!UP0 USHF.R.U32.HI UR4, URZ, UR6, UR4 ;  /* 0x00000006ff048299 */ /* 0x010fe20008011604 */
[----:B------:R-:W-:Y:S01]  /*6830*/  @!P1 R2UR UR6, R0 ;  /* 0x00000000000692ca */ /* 0x000fe200000e0000 */
[----:B------:R-:W-:Y:S02]  /*6840*/  @!P1 IMAD.X R0, RZ, RZ, R13, P0 ;  /* 0x000000ffff009224 */ /* 0x000fe400000e060d */
[----:B------:R-:W-:Y:S02]  /*6850*/  @!UP0 USEL UR14, UR13, UR4, !UP1 ;  /* 0x000000040d0e8287 */ /* 0x000fe4000c800000 */
[----:B------:R-:W-:Y:S02]  /*6860*/  @!UP0 UIADD3 UR4, UPT, UPT, -UR12, URZ, URZ ;  /* 0x000000ff0c048290 */ /* 0x000fe4000fffe1ff */
[----:B------:R-:W-:Y:S02]  /*6870*/  @!UP0 UIADD3 UR5, UPT, UPT, -UR14, URZ, URZ ;  /* 0x000000ff0e058290 */ /* 0x000fe4000fffe1ff */
[----:B------:R-:W-:Y:S02]  /*6880*/  @!UP0 UIMAD UR11, UR24, UR4, UR11 ;  /* 0x00000004180b82a4 */ /* 0x000fe4000f8e020b */
[----:B------:R-:W-:Y:S02]  /*6890*/  @!UP0 UIADD3 UR4, UPT, UPT, -UR13, URZ, URZ ;  /* 0x000000ff0d048290 */ /* 0x000fe4000fffe1ff */
[----:B------:R-:W-:Y:S01]  /*68a0*/  @!UP0 UIMAD UR13, UR22, UR5, UR13 ;  /* 0x00000005160d82a4 */ /* 0x000fe2000f8e020d */
[----:B------:R-:W-:Y:S01]  /*68b0*/  @!P1 R2UR UR5, R3 ;  /* 0x00000000030592ca */ /* 0x000fe200000e0000 */
[----:B------:R-:W-:Y:S02]  /*68c0*/  @!UP0 UIMAD UR12, UR27, UR4, UR12 ;  /* 0x000000041b0c82a4 */ /* 0x000fe4000f8e020c */
[----:B------:R-:W-:Y:S01]  /*68d0*/  @!UP0 UPRMT UR6, UR6, 0x5410, URZ ;  /* 0x0000541006068896 */ /* 0x000fe200080000ff */
[----:B------:R-:W-:Y:S01]  /*68e0*/  @!P1 R2UR UR4, R0 ;  /* 0x00000000000492ca */ /* 0x000fe200000e0000 */
[----:B------:R-:W-:Y:S01]  /*68f0*/  VOTEU.ALL UP0, P1 ;  /* 0x0000000000ff7886 */ /* 0x000fe20000800000 */
[----:B------:R-:W-:Y:S07]  /*6900*/  UPLOP3.LUT UP1, UPT, UPT, UPT, UPT, 0x80, 0x8 ;  /* 0x000000000008789c */ /* 0x000fee0003f2f070 */
[----:B------:R-:W-:Y:S04]  /*6910*/  IMAD.U32 R4, RZ, RZ, UR5 ;  /* 0x00000005ff047e24 */ /* 0x000fe8000f8e00ff */
[----:B------:R-:W-:Y:S01]  /*6920*/  IMAD.U32 R5, RZ, RZ, UR4 ;  /* 0x00000004ff057e24 */ /* 0x000fe2000f8e00ff */
[----:B------:R-:W-:Y:S04]  /*6930*/  @!P1 R2UR UR4, R4 ;  /* 0x00000000040492ca */ /* 0x000fe800000e0000 */
[----:B------:R-:W-:Y:S11]  /*6940*/  @!P1 R2UR UR5, R5 ;  /* 0x00000000050592ca */ /* 0x000ff600000e0000 */
[----:B------:R-:W-:Y:S02]  /*6950*/  @!UPT UIADD3 URZ, UPT, UPT, URZ, URZ, URZ ;  /* 0x000000fffffff290 */ /* 0x000fe4000fffe0ff */
[----:B------:R1:W-:Y:S01]  /*6960*/  @!UP0 UTMALDG.5D.IM2COL [UR8], [UR4], UR6 ;  /* 0x00000008040083b4 */ /* 0x0003e20008060006 */
[----:B------:R1:W-:Y:S01]  /*6970*/  @!P1 SYNCS.ARRIVE.TRANS64.RED.A0TR RZ, [UR28+0x240], R2 ;  /* 0x00024002ffff99a7 */ /* 0x0003e2000830041c */
[----:B------:R-:W-:Y:S01]  /*6980*/  SYNCS.ARRIVE.TRANS64.RED.A1T0 RZ, [UR38], RZ ;  /* 0x000000ffffff79a7 */ /* 0x000fe20008100426 */
[----:B------:R-:W-:Y:S05]  /*6990*/  BRA.U UP3, `(.L_x_119) ;  /* 0xfffffff503307547 */ /* 0x000fea000b83ffff */
[----:B------:R-:W-:Y:S07]  /*69a0*/  MOV R0, UR28 ;  /* 0x0000001c00007c02 */ /* 0x000fee0008000f00 */
.L_x_120:
[----:B-1----:R-:W-:-:S04]  /*69b0*/  SHF.L.U32 R2, R10, 0x1f, RZ ;  /* 0x0000001f0a027819 */ /* 0x002fc800000006ff */
[----:B------:R1:W2:Y:S03]  /*69c0*/  SYNCS.PHASECHK.TRANS64.TRYWAIT P0, [R0+URZ+0x248], R2 ;  /* 0x00024802000075a7 */ /* 0x0002a600080011ff */
[----:B--2---:R-:W-:Y:S05]  /*69d0*/  @!P0 NANOSLEEP.SYNCS 0x989680 ;  /* 0x009896800000895d */ /* 0x004fea0003900000 */
[----:B------:R-:W2:Y:S02]  /*69e0*/  @!P0 SYNCS.PHASECHK.TRANS64 P0, [R0+URZ+0x248], R2 ;  /* 0x00024802000085a7 */ /* 0x000ea400080010ff */
[----:B--23--:R-:W-:Y:S05]  /*69f0*/  @P0 EXIT ;  /* 0x000000000000094d */ /* 0x00cfea0003800000 */
[----:B------:R-:W-:Y:S05]  /*6a00*/  BRA `(.L_x_120) ;  /* 0xfffffffc00e87947 */ /* 0x000fea000383ffff */
.L_x_111:
[----:B------:R-:W-:-:S06]  /*6a10*/  UISETP.GE.AND UP0, UPT, UR18, 0x4, UPT ;  /* 0x000000041200788c */ /* 0x000fcc000bf06270 */
[----:B------:R-:W-:-:S13]  /*6a20*/  PLOP3.LUT P0, PT, PT, PT, UP0, 0x80, 0x8 ;  /* 0x000000000008781c */ /* 0x000fda0003f0f008 */
[----:B-1----:R-:W-:Y:S05]  /*6a30*/  @!P0 EXIT ;  /* 0x000000000000894d */ /* 0x002fea0003800000 */
[----:B------:R-:W1:Y:S08]  /*6a40*/  S2UR UR4, SR_CgaCtaId ;  /* 0x00000000000479c3 */ /* 0x000e700000008800 */
[----:B------:R-:W-:Y:S01]  /*6a50*/  BAR.SYNC.DEFER_BLOCKING 0x6, 0xa0 ;  /* 0x0182800000007b1d */ /* 0x000fe20000010000 */
[C---:B------:R-:W-:Y:S01]  /*6a60*/  IMAD.SHL.U32 R3, R69.reuse, 0x40, RZ ;  /* 0x0000004045037824 */ /* 0x040fe200078e00ff */
[----:B------:R-:W-:Y:S01]  /*6a70*/  SHF.R.U32.HI R6, RZ, 0x1, R69 ;  /* 0x00000001ff067819 */ /* 0x000fe20000011645 */
[----:B------:R-:W-:Y:S01]  /*6a80*/  IMAD.SHL.U32 R0, R80, 0x800, RZ ;  /* 0x0000080050007824 */ /* 0x000fe200078e00ff */
[----:B------:R-:W-:Y:S01]  /*6a90*/  CS2R R84, SRZ ;  /* 0x0000000000547805 */ /* 0x000fe2000001ff00 */
[----:B------:R-:W-:Y:S01]  /*6aa0*/  IMAD.SHL.U32 R78, R69, 0x8, RZ ;  /* 0x00000008454e7824 */ /* 0x000fe200078e00ff */
[----:B------:R-:W-:Y:S01]  /*6ab0*/  UMOV UR44, 0x400 ;  /* 0x00000400002c7882 */ /* 0x000fe20000000000 */
[C---:B------:R-:W-:Y:S01]  /*6ac0*/  LOP3.LUT R7, R3.reuse, 0x180, RZ, 0xc0, !PT ;  /* 0x0000018003077812 */ /* 0x040fe200078ec0ff */
[----:B------:R-:W2:Y:S01]  /*6ad0*/  LDC.64 R74, c[0x0][0x988] ;  /* 0x00026200ff4a7b82 */ /* 0x000ea20000000a00 */
[----:B------:R-:W-:Y:S01]  /*6ae0*/  LOP3.LUT R3, R3, 0x640, RZ, 0xc0, !PT ;  /* 0x0000064003037812 */ /* 0x000fe200078ec0ff */
[----:B------:R-:W-:Y:S01]  /*6af0*/  IMAD.U32 R37, R69, 0x10000, RZ ;  /* 0x0001000045257824 */ /* 0x000fe200078e00ff */
[----:B------:R-:W-:Y:S01]  /*6b00*/  LOP3.LUT R6, R7, 0x20, R6, 0xf8, !PT ;  /* 0x0000002007067812 */ /* 0x000fe200078ef806 */
[----:B------:R-:W-:Y:S01]  /*6b10*/  IMAD.MOV.U32 R36, RZ, RZ, RZ ;  /* 0x000000ffff247224 */ /* 0x000fe200078e00ff */
[----:B------:R-:W-:Y:S01]  /*6b20*/  LOP3.LUT R0, R3, 0x800, R0, 0xf8, !PT ;  /* 0x0000080003007812 */ /* 0x000fe200078ef800 */
[----:B------:R-:W-:Y:S01]  /*6b30*/  IMAD.MOV.U32 R83, RZ, RZ, RZ ;  /* 0x000000ffff537224 */ /* 0x000fe200078e00ff */
[----:B------:R-:W-:Y:S01]  /*6b40*/  LOP3.LUT R78, R6, 0x30, R78, 0x78, !PT ;  /* 0x00000030064e7812 */ /* 0x000fe200078e784e */
[----:B------:R-:W3:Y:S01]  /*6b50*/  LDC.64 R76, c[0x0][0x990] ;  /* 0x00026400ff4c7b82 */ /* 0x000ee20000000a00 */
[----:B------:R-:W4:Y:S02]  /*6b60*/  LDCU UR48, c[0x0][0x370] ;  /* 0x00006e00ff3077ac */ /* 0x000f240008000800 */
[----:B------:R-:W-:Y:S01]  /*6b70*/  LOP3.LUT R78, R0, R78, RZ, 0xfc, !PT ;  /* 0x0000004e004e7212 */ /* 0x000fe200078efcff */
[----:B------:R-:W-:Y:S01]  /*6b80*/  IMAD.SHL.U32 R0, R80, 0x200000, RZ ;  /* 0x0020000050007824 */ /* 0x000fe200078e00ff */
[----:B------:R-:W2:Y:S03]  /*6b90*/  LDCU UR42, c[0x0][0xc0c] ;  /* 0x00018180ff2a77ac */ /* 0x000ea60008000800 */
[----:B------:R-:W2:Y:S01]  /*6ba0*/  LDC.64 R72, c[0x0][0x9b0] ;  /* 0x00026c00ff487b82 */ /* 0x000ea20000000a00 */
[----:B-1----:R-:W-:Y:S01]  /*6bb0*/  ULEA UR44, UR4, UR44, 0x18 ;  /* 0x0000002c042c7291 */ /* 0x002fe2000f8ec0ff */
[----:B------:R-:W-:Y:S01]  /*6bc0*/  LOP3.LUT R0, R0, 0x200000, RZ, 0xc0, !PT ;  /* 0x0020000000007812 */ /* 0x000fe200078ec0ff */
[----:B------:R-:W1:Y:S03]  /*6bd0*/  LDCU UR38, c[0x0][0xc30] ;  /* 0x00018600ff2677ac */ /* 0x000e660008000800 */
[----:B------:R-:W-:Y:S01]  /*6be0*/  LOP3.LUT R37, R0, 0x400000, R37, 0xf8, !PT ;  /* 0x0040000000257812 */ /* 0x000fe200078ef825 */
[----:B------:R-:W-:Y:S01]  /*6bf0*/  UIADD3 UR4, UPT, UPT, UR44, 0x1400, URZ ;  /* 0x000014002c047890 */ /* 0x000fe2000fffe0ff */
[----:B------:R-:W1:Y:S01]  /*6c00*/  LDC.64 R70, c[0x0][0x9a8] ;  /* 0x00026a00ff467b82 */ /* 0x000e620000000a00 */
[----:B------:R-:W-:Y:S01]  /*6c10*/  VIADD R86, R78, UR44 ;  /* 0x0000002c4e567c36 */ /* 0x000fe20008000000 */
[----:B------:R-:W4:Y:S01]  /*6c20*/  LDS R2, [UR44+0x2b0] ;  /* 0x0002b02cff027984 */ /* 0x000f220008000800 */
[----:B------:R-:W1:Y:S02]  /*6c30*/  LDCU.64 UR60, c[0x0][0x988] ;  /* 0x00013100ff3c77ac */ /* 0x000e640008000a00 */
[----:B------:R-:W-:Y:S01]  /*6c40*/  IMAD.U32 R87, RZ, RZ, UR4 ;  /* 0x00000004ff577e24 */ /* 0x000fe2000f8e00ff */
[----:B------:R-:W1:Y:S01]  /*6c50*/  LDCU.64 UR40, c[0x0][0xc28] ;  /* 0x00018500ff2877ac */ /* 0x000e620008000a00 */
[----:B------:R-:W1:Y:S01]  /*6c60*/  LDCU.128 UR52, c[0x0][0xc10] ;  /* 0x00018200ff3477ac */ /* 0x000e620008000c00 */
[----:B------:R-:W1:Y:S01]  /*6c70*/  LDCU.128 UR56, c[0x0][0xb80] ;  /* 0x00017000ff3877ac */ /* 0x000e620008000c00 */
[----:B------:R-:W1:Y:S01]  /*6c80*/  LDCU UR47, c[0x0][0x374] ;  /* 0x00006e80ff2f77ac */ /* 0x000e620008000800 */
[----:B------:R-:W-:Y:S01]  /*6c90*/  UIADD3 UR62, UPT, UPT, UR44, 0x400, URZ ;  /* 0x000004002c3e7890 */ /* 0x000fe2000fffe0ff */
[C---:B----4-:R-:W-:Y:S01]  /*6ca0*/  VIADD R3, R2.reuse, 0x20 ;  /* 0x0000002002037836 */ /* 0x050fe20000000000 */
[----:B------:R-:W-:-:S04]  /*6cb0*/  LOP3.LUT R2, R2, 0xffff, RZ, 0xc0, !PT ;  /* 0x0000ffff02027812 */ /* 0x000fc800078ec0ff */
[----:B------:R-:W-:-:S05]  /*6cc0*/  LOP3.LUT R3, R3, 0xffff, RZ, 0xc0, !PT ;  /* 0x0000ffff03037812 */ /* 0x000fca00078ec0ff */
[----:B------:R4:W-:Y:S02]  /*6cd0*/  STL.64 [R1], R2 ;  /* 0x0000000201007387 */ /* 0x0009e40000100a00 */
[----:B----4-:R-:W-:-:S05]  /*6ce0*/  IMAD.SHL.U32 R2, R69, 0x10, RZ ;  /* 0x0000001045027824 */ /* 0x010fca00078e00ff */
[----:B------:R-:W-:-:S04]  /*6cf0*/  LOP3.LUT R2, R2, 0x20, RZ, 0xc0, !PT ;  /* 0x0000002002027812 */ /* 0x000fc800078ec0ff */
[----:B-123--:R-:W-:-:S07]  /*6d00*/  IADD3 R86, PT, PT, -R2, 0x400, R86 ;  /* 0x0000040002567810 */ /* 0x00efce0007ffe156 */
.L_x_138:
[----:B------:R-:W-:Y:S04]  /*6d10*/  SHF.L.U32 R2, R84, 0x1f, RZ ;  /* 0x0000001f54027819 */ /* 0x000fe800000006ff */
[----:B-1----:R-:W1:Y:S02]  /*6d20*/  SYNCS.PHASECHK.TRANS64.TRYWAIT P0, [UR44+0x260], R2 ;  /* 0x00026002ff0075a7 */ /* 0x002e64000800112c */
[----:B-1----:R-:W-:Y:S05]  /*6d30*/  @!P0 BRA `(.L_x_121) ;  /* 0x0000002c00d48947 */ /* 0x002fea0003800000 */
.L_x_234:
[----:B-1----:R-:W-:Y:S01]  /*6d40*/  LEA R2, R36, UR43, 0x2 ;  /* 0x0000002b24027c11 */ /* 0x002fe2000f8e10ff */
[----:B------:R-:W1:Y:S01]  /*6d50*/  LDS.128 R4, [UR44+0x2a0] ;  /* 0x0002a02cff047984 */ /* 0x000e620008000c00 */
[----:B------:R-:W-:Y:S02]  /*6d60*/  UIADD3 UR4, UPT, UPT, UR44, 0x268, URZ ;  /* 0x000002682c047890 */ /* 0x000fe4000fffe0ff */
[----:B------:R-:W-:Y:S01]  /*6d70*/  UISETP.GE.AND UP0, UPT, UR39, 0x1, UPT ;  /* 0x000000012700788c */ /* 0x000fe2000bf06270 */
[----:B------:R-:W-:Y:S01]  /*6d80*/  @!PT LDS RZ, [RZ] ;  /* 0x00000000fffff984 */ /* 0x000fe20000000800 */
[----:B------:R-:W-:Y:S01]  /*6d90*/  @!PT LDS RZ, [RZ] ;  /* 0x00000000fffff984 */ /* 0x000fe20000000800 */
[----:B------:R-:W-:Y:S01]  /*6da0*/  @!PT LDS RZ, [RZ] ;  /* 0x00000000fffff984 */ /* 0x000fe20000000800 */
[----:B------:R-:W-:Y:S01]  /*6db0*/  @!PT LDS RZ, [RZ] ;  /* 0x00000000fffff984 */ /* 0x000fe20000000800 */
[----:B------:R2:W-:Y:S06]  /*6dc0*/  MEMBAR.ALL.CTA ;  /* 0x0000000000007992 */ /* 0x0005ec0000008000 */
[----:B--2---:R-:W2:Y:S01]  /*6dd0*/  FENCE.VIEW.ASYNC.S ;  /* 0x00000000000073c6 */ /* 0x004ea20000000000 */
[----:B------:R-:W-:Y:S09]  /*6de0*/  UPRMT UR4, URZ, 0x654, UR4 ;  /* 0x00000654ff047896 */ /* 0x000ff20008000004 */
[----:B--2---:R-:W-:Y:S01]  /*6df0*/  SYNCS.ARRIVE.TRANS64.RED.A1T0 RZ, [UR4], RZ ;  /* 0x000000ffffff79a7 */ /* 0x004fe20008100404 */
[----:B------:R-:W5:Y:S01]  /*6e00*/  LDL R2, [R2] ;  /* 0x0000000002027983 */ /* 0x000f620000100800 */
[----:B-1----:R-:W-:Y:S11]  /*6e10*/  LOP3.LUT P0, RZ, R6, 0x1, RZ, 0xc0, !PT ;  /* 0x0000000106ff7812 */ /* 0x002ff6000780c0ff */
[----:B------:R-:W-:Y:S02]  /*6e20*/  @!UPT UIADD3 URZ, UPT, UPT, URZ, URZ, URZ ;  /* 0x000000fffffff290 */ /* 0x000fe4000fffe0ff */
[----:B------:R-:W-:Y:S01]  /*6e30*/  VOTEU.ANY UP1, P0 ;  /* 0x0000000000ff7886 */ /* 0x000fe20000020100 */
[----:B------:R-:W-:Y:S01]  /*6e40*/  PLOP3.LUT P0, PT, PT, PT, UP1, 0x80, 0x8 ;  /* 0x000000000008781c */ /* 0x000fe20003f0f018 */
[----:B------:R-:W-:Y:S11]  /*6e50*/  UP2UR UR46, UPR, URZ, 0x2 ;  /* 0x00000002ff2e7883 */ /* 0x000ff60008000000 */
[----:B------:R-:W-:Y:S01]  /*6e60*/  @!UPT UIADD3 URZ, UPT, UPT, URZ, URZ, URZ ;  /* 0x000000fffffff290 */ /* 0x000fe2000fffe0ff */
[----:B------:R-:W-:Y:S02]  /*6e70*/  @P0 MOV R3, R4 ;  /* 0x0000000400030202 */ /* 0x000fe40000000f00 */
[----:B------:R-:W-:Y:S02]  /*6e80*/  @P0 LOP3.LUT R0, R5, 0xffff, RZ, 0xc0, !PT ;  /* 0x0000ffff05000812 */ /* 0x000fe400078ec0ff */
[----:B------:R-:W-:Y:S02]  /*6e90*/  @P0 R2UR UR5, R3 ;  /* 0x00000000030502ca */ /* 0x000fe400000e0000 */
[----:B------:R-:W-:Y:S11]  /*6ea0*/  @P0 R2UR UR4, R0 ;  /* 0x00000000000402ca */ /* 0x000ff600000e0000 */
[----:B------:R-:W-:Y:S02]  /*6eb0*/  @UP1 UMOV UR37, UR5 ;  /* 0x0000000500251c82 */ /* 0x000fe40008000000 */
[----:B------:R-:W-:Y:S01]  /*6ec0*/  @UP1 UMOV UR36, UR4 ;  /* 0x0000000400241c82 */ /* 0x000fe20008000000 */
[----:B------:R-:W-:Y:S05]  /*6ed0*/  BRA.U !UP0, `(.L_x_122) ;  /* 0x0000000108cc7547 */ /* 0x000fea000b800000 */
[----:B------:R-:W1:Y:S01]  /*6ee0*/  LDCU UR9, c[0x0][0xc20] ;  /* 0x00018400ff0977ac */ /* 0x000e620008000800 */
[----:B------:R-:W-:Y:S02]  /*6ef0*/  UIMAD.WIDE.U32 UR4, UR47, UR55, URZ ;  /* 0x000000372f0472a5 */ /* 0x000fe4000f8e00ff */
[----:B------:R-:W-:Y:S02]  /*6f00*/  UIMAD.WIDE.U32 UR6, UR48, UR52, URZ ;  /* 0x00000034300672a5 */ /* 0x000fe4000f8e00ff */
[----:B------:R-:W-:Y:S02]  /*6f10*/  UIMAD.WIDE.U32 UR10, UR36, UR55, URZ ;  /* 0x00000037240a72a5 */ /* 0x000fe4000f8e00ff */
[----:B------:R-:W-:Y:S02]  /*6f20*/  UISETP.NE.AND UP0, UPT, UR54, 0x1, UPT ;  /* 0x000000013600788c */ /* 0x000fe4000bf05270 */
[----:B------:R-:W-:Y:S02]  /*6f30*/  UISETP.NE.AND UP1, UPT, UR42, 0x1, UPT ;  /* 0x000000012a00788c */ /* 0x000fe4000bf25270 */
[----:B------:R-:W-:Y:S02]  /*6f40*/  UISETP.NE.AND UP2, UPT, UR39, 0x1, UPT ;  /* 0x000000012700788c */ /* 0x000fe4000bf45270 */
[----:B------:R-:W-:Y:S01]  /*6f50*/  UIMAD.WIDE.U32 UR12, UR37, UR52, URZ ;  /* 0x00000034250c72a5 */ /* 0x000fe2000f8e00ff */
[----:B------:R-:W-:Y:S01]  /*6f60*/  UMOV UR4, UR5 ;  /* 0x0000000500047c82 */ /* 0x000fe20008000000 */
[----:B------:R-:W-:Y:S01]  /*6f70*/  UMOV UR6, UR11 ;  /* 0x0000000b00067c82 */ /* 0x000fe20008000000 */
[----:B-1----:R-:W-:Y:S03]  /*6f80*/  USHF.R.U32.HI UR8, URZ, UR9, UR4 ;  /* 0x00000009ff087299 */ /* 0x002fe60008011604 */
[----:B------:R-:W-:Y:S02]  /*6f90*/  UMOV UR4, UR7 ;  /* 0x0000000700047c82 */ /* 0x000fe40008000000 */
[----:B------:R-:W-:Y:S02]  /*6fa0*/  USHF.R.U32.HI UR5, URZ, UR53, UR4 ;  /* 0x00000035ff057299 */ /* 0x000fe40008011604 */
[----:B------:R-:W-:Y:S02]  /*6fb0*/  USEL UR4, UR47, UR8, !UP0 ;  /* 0x000000082f047287 */ /* 0x000fe4000c000000 */
[----:B------:R-:W-:Y:S02]  /*6fc0*/  USHF.R.U32.HI UR8, URZ, UR9, UR6 ;  /* 0x00000009ff087299 */ /* 0x000fe40008011606 */
[----:B------:R-:W-:Y:S02]  /*6fd0*/  UIMAD.WIDE.U32 UR6, UR4, UR40, URZ ;  /* 0x00000028040672a5 */ /* 0x000fe4000f8e00ff */
[----:B------:R-:W-:Y:S02]  /*6fe0*/  USEL UR9, UR48, UR5, !UP1 ;  /* 0x0000000530097287 */ /* 0x000fe4000c800000 */
[----:B------:R-:W-:Y:S02]  /*6ff0*/  USEL UR8, UR36, UR8, !UP0 ;  /* 0x0000000824087287 */ /* 0x000fe4000c000000 */
[----:B------:R-:W-:Y:S01]  /*7000*/  UIMAD.WIDE.U32 UR10, UR9, UR40, URZ ;  /* 0x00000028090a72a5 */ /* 0x000fe2000f8e00ff */
[----:B------:R-:W-:Y:S01]  /*7010*/  UMOV UR6, UR7 ;  /* 0x0000000700067c82 */ /* 0x000fe20008000000 */
[----:B------:R-:W-:Y:S01]  /*7020*/  UMOV UR5, UR13 ;  /* 0x0000000d00057c82 */ /* 0x000fe20008000000 */
[----:B------:R-:W-:Y:S02]  /*7030*/  @UP2 USHF.R.U32.HI UR4, URZ, UR41, UR6 ;  /* 0x00000029ff042299 */ /* 0x000fe40008011606 */
[----:B------:R-:W-:Y:S02]  /*7040*/  USHF.R.U32.HI UR5, URZ, UR53, UR5 ;  /* 0x00000035ff057299 */ /* 0x000fe40008011605 */
[----:B------:R-:W-:Y:S02]  /*7050*/  UIMAD UR4, UR39, UR4, URZ ;  /* 0x00000004270472a4 */ /* 0x000fe4000f8e02ff */
[----:B------:R-:W-:Y:S02]  /*7060*/  USEL UR5, UR37, UR5, !UP1 ;  /* 0x0000000525057287 */ /* 0x000fe4000c800000 */
[----:B------:R-:W-:Y:S01]  /*7070*/  UISETP.GE.AND UP0, UPT, UR8, UR4, UPT ;  /* 0x000000040800728c */ /* 0x000fe2000bf06270 */
[----:B------:R-:W-:Y:S01]  /*7080*/  UMOV UR6, UR11 ;  /* 0x0000000b00067c82 */ /* 0x000fe20008000000 */
[----:B------:R-:W-:Y:S02]  /*7090*/  UIMAD.WIDE.U32 UR10, UR8, UR40, URZ ;  /* 0x00000028080a72a5 */ /* 0x000fe4000f8e00ff */
[----:B------:R-:W-:Y:S04]  /*70a0*/  @UP2 USHF.R.U32.HI UR9, URZ, UR41, UR6 ;  /* 0x00000029ff092299 */ /* 0x000fe80008011606 */
[----:B------:R-:W-:Y:S01]  /*70b0*/  UIMAD UR6, UR39, UR9, URZ ;  /* 0x00000009270672a4 */ /* 0x000fe2000f8e02ff */
[----:B------:R-:W-:Y:S03]  /*70c0*/  UMOV UR4, UR11 ;  /* 0x0000000b00047c82 */ /* 0x000fe60008000000 */
[----:B------:R-:W-:Y:S02]  /*70d0*/  UISETP.GE.OR UP0, UPT, UR5, UR6, UP0 ;  /* 0x000000060500728c */ /* 0x000fe40008706670 */
[----:B------:R-:W-:Y:S02]  /*70e0*/  USHF.R.U32.HI UR4, URZ, UR41, UR4 ;  /* 0x00000029ff047299 */ /* 0x000fe40008011604 */
[----:B------:R-:W-:Y:S02]  /*70f0*/  UIMAD.WIDE.U32 UR6, UR5, UR40, URZ ;  /* 0x00000028050672a5 */ /* 0x000fe4000f8e00ff */
[----:B------:R-:W-:Y:S02]  /*7100*/  USEL UR11, UR8, UR4, !UP2 ;  /* 0x00000004080b7287 */ /* 0x000fe4000d000000 */
[----:B------:R-:W-:Y:S02]  /*7110*/  UIADD3 UR6, UPT, UPT, -UR5, URZ, URZ ;  /* 0x000000ff05067290 */ /* 0x000fe4000fffe1ff */
[----:B------:R-:W-:Y:S02]  /*7120*/  UIADD3 UR10, UPT, UPT, -UR11, URZ, URZ ;  /* 0x000000ff0b0a7290 */ /* 0x000fe4000fffe1ff */
[----:B------:R-:W-:Y:S02]  /*7130*/  UIMAD UR6, UR42, UR6, UR37 ;  /* 0x000000062a0672a4 */ /* 0x000fe4000f8e0225 */
[----:B------:R-:W-:Y:S01]  /*7140*/  UIMAD UR10, UR39, UR10, UR8 ;  /* 0x0000000a270a72a4 */ /* 0x000fe2000f8e0208 */
[----:B------:R-:W-:Y:S01]  /*7150*/  @!UP0 UMOV UR4, UR7 ;  /* 0x0000000700048c82 */ /* 0x000fe20008000000 */
[----:B------:R-:W-:Y:S02]  /*7160*/  UIADD3 UR7, UPT, UPT, -UR8, URZ, URZ ;  /* 0x000000ff08077290 */ /* 0x000fe4000fffe1ff */
[----:B------:R-:W-:Y:S04]  /*7170*/  @!UP0 USHF.R.U32.HI UR4, URZ, UR41, UR4 ;  /* 0x00000029ff048299 */ /* 0x000fe80008011604 */
[----:B------:R-:W-:Y:S04]  /*7180*/  @!UP0 USEL UR4, UR5, UR4, !UP2 ;  /* 0x0000000405048287 */ /* 0x000fe8000d000000 */
[----:B------:R-:W-:Y:S02]  /*7190*/  @!UP0 UIMAD UR9, UR9, UR10, UR4 ;  /* 0x0000000a090982a4 */ /* 0x000fe4000f8e0204 */
[----:B------:R-:W-:Y:S02]  /*71a0*/  @!UP0 UIADD3 UR10, UPT, UPT, UR11, -UR4, URZ ;  /* 0x800000040b0a8290 */ /* 0x000fe4000fffe0ff */
[----:B------:R-:W-:Y:S02]  /*71b0*/  UIMAD UR4, UR54, UR7, UR36 ;  /* 0x00000007360472a4 */ /* 0x000fe4000f8e0224 */
[----:B------:R-:W-:Y:S03]  /*71c0*/  @!UP0 UIMAD UR8, UR10, UR39, UR5 ;  /* 0x000000270a0882a4 */ /* 0x000fe6000f8e0205 */
[----:B------:R-:W-:Y:S02]  /*71d0*/  @!UP0 UMOV UR5, UR9 ;  /* 0x0000000900058c82 */ /* 0x000fe40008000000 */
[----:B------:R-:W-:Y:S02]  /*71e0*/  UIMAD UR37, UR5, UR42, UR6 ;  /* 0x0000002a052572a4 */ /* 0x000fe4000f8e0206 */
[----:B------:R-:W-:Y:S11]  /*71f0*/  UIMAD UR36, UR8, UR54, UR4 ;  /* 0x00000036082472a4 */ /* 0x000ff6000f8e0204 */
[----:B------:R-:W-:Y:S01]  /*7200*/  @!UPT UIADD3 URZ, UPT, UPT, URZ, URZ, URZ ;  /* 0x000000fffffff290 */ /* 0x000fe2000fffe0ff */
.L_x_122:
[----:B------:R-:W-:Y:S01]  /*7210*/  UISETP.NE.AND UP0, UPT, UR38, 0x1, UPT ;  /* 0x000000012600788c */ /* 0x000fe2000bf05270 */
[----:B------:R-:W-:Y:S04]  /*7220*/  @P0 SHF.R.U32.HI R4, RZ, 0x10, R5 ;  /* 0x00000010ff040819 */ /* 0x000fe80000011605 */
[----:B------:R-:W-:Y:S06]  /*7230*/  @P0 R2UR UR50, R4 ;  /* 0x00000000043202ca */ /* 0x000fec00000e0000 */
[----:B------:R-:W1:Y:S01]  /*7240*/  @!UP0 LDCU.128 UR12, c[0x0][0xc10] ;  /* 0x00018200ff0c87ac */ /* 0x000e620008000c00 */
[----:B------:R-:W2:Y:S01]  /*7250*/  @!UP0 LDCU UR5, c[0x0][0xc0c] ;  /* 0x00018180ff0587ac */ /* 0x000ea20008000800 */
[----:B------:R-:W3:Y:S01]  /*7260*/  @!UP0 LDCU UR10, c[0x0][0xc20] ;  /* 0x00018400ff0a87ac */ /* 0x000ee20008000800 */
[----:B-1----:R-:W-:Y:S02]  /*7270*/  UIMAD.WIDE.U32 UR8, UR37, UR12, URZ ;  /* 0x0000000c250872a5 */ /* 0x002fe4000f8e00ff */
[----:B------:R-:W-:Y:S02]  /*7280*/  UIMAD.WIDE.U32 UR6, UR36, UR15, URZ ;  /* 0x0000000f240672a5 */ /* 0x000fe4000f8e00ff */
[----:B------:R-:W-:Y:S03]  /*7290*/  @!UP0 UISETP.NE.AND UP1, UPT, UR14, 0x1, UPT ;  /* 0x000000010e00888c */ /* 0x000fe6000bf25270 */
[----:B------:R-:W-:Y:S01]  /*72a0*/  @!UP0 UMOV UR4, UR9 ;  /* 0x0000000900048c82 */ /* 0x000fe20008000000 */
[----:B--2---:R-:W-:Y:S02]  /*72b0*/  @!UP0 UISETP.NE.AND UP2, UPT, UR5, 0x1, UPT ;  /* 0x000000010500888c */ /* 0x004fe4000bf45270 */
[----:B------:R-:W-:Y:S01]  /*72c0*/  @!UP0 USHF.R.U32.HI UR4, URZ, UR13, UR4 ;  /* 0x0000000dff048299 */ /* 0x000fe20008011604 */
[----:B------:R-:W-:Y:S02]  /*72d0*/  @!UP0 UMOV UR6, UR7 ;  /* 0x0000000700068c82 */ /* 0x000fe40008000000 */
[----:B---3--:R-:W-:Y:S02]  /*72e0*/  @!UP0 USHF.R.U32.HI UR6, URZ, UR10, UR6 ;  /* 0x0000000aff068299 */ /* 0x008fe40008011606 */
[----:B------:R-:W-:Y:S02]  /*72f0*/  @!UP0 USEL UR7, UR37, UR4, !UP2 ;  /* 0x0000000425078287 */ /* 0x000fe4000d000000 */
[----:B------:R-:W-:Y:S04]  /*7300*/  @!UP0 USEL UR6, UR36, UR6, !UP1 ;  /* 0x0000000624068287 */ /* 0x000fe8000c800000 */
[----:B------:R-:W-:Y:S02]  /*7310*/  @!UP0 UIADD3 UR4, UPT, UPT, -UR7, UR6, URZ ;  /* 0x0000000607048290 */ /* 0x000fe4000fffe1ff */
[----:B------:R-:W-:Y:S02]  /*7320*/  @!UP0 UIADD3 UR6, UPT, UPT, UR7, -UR6, URZ ;  /* 0x8000000607068290 */ /* 0x000fe4000fffe0ff */
[----:B------:R-:W-:Y:S02]  /*7330*/  @!UP0 UIMAD UR37, UR4, UR5, UR37 ;  /* 0x00000005042582a4 */ /* 0x000fe4000f8e0225 */
[----:B------:R-:W-:Y:S02]  /*7340*/  @!UP0 UIMAD UR36, UR6, UR14, UR36 ;  /* 0x0000000e062482a4 */ /* 0x000fe4000f8e0224 */
[----:B------:R-:W-:Y:S09]  /*7350*/  ULOP3.LUT UP0, URZ, UR62, 0x1b0, URZ, 0xc0, !UPT ;  /* 0x000001b03eff7892 */ /* 0x000ff2000f80c0ff */
[----:B------:R-:W-:Y:S05]  /*7360*/  BRA.U !UP0, `(.L_x_123) ;  /* 0x0000000108407547 */ /* 0x000fea000b800000 */
[----:B------:R-:W1:Y:S01]  /*7370*/  LDCU.64 UR8, c[0x4][0x80] ;  /* 0x01001000ff0877ac */ /* 0x000e620008000a00 */
[----:B------:R-:W-:Y:S01]  /*7380*/  MOV R15, 0x0 ;  /* 0x00000000000f7802 */ /* 0x000fe20000000f00 */
[----:B------:R-:W-:Y:S02]  /*7390*/  HFMA2 R12, -RZ, RZ, 0, 5.9604644775390625e-08 ;  /* 0x00000001ff0c7431 */ /* 0x000fe400000001ff */
[----:B------:R-:W-:Y:S02]  /*73a0*/  IMAD.MOV.U32 R8, RZ, RZ, 0x70 ;  /* 0x00000070ff087424 */ /* 0x000fe400078e00ff */
[----:B------:R-:W-:Y:S01]  /*73b0*/  IMAD.MOV.U32 R13, RZ, RZ, RZ ;  /* 0x000000ffff0d7224 */ /* 0x000fe200078e00ff */
[----:B------:R-:W2:Y:S01]  /*73c0*/  LDCU.64 UR6, c[0x4][0x88] ;  /* 0x01001100ff0677ac */ /* 0x000ea20008000a00 */
[----:B------:R-:W3:Y:S01]  /*73d0*/  LDC.64 R14, c[0x4][R15] ;  /* 0x010000000f0e7b82 */ /* 0x000ee20000000a00 */
[----:B------:R-:W4:Y:S01]  /*73e0*/  LDCU.64 UR4, c[0x4][0x8] ;  /* 0x01000100ff0477ac */ /* 0x000f220008000a00 */
[----:B-1----:R-:W-:Y:S01]  /*73f0*/  MOV R5, UR9 ;  /* 0x0000000900057c02 */ /* 0x002fe20008000f00 */
[----:B------:R-:W-:Y:S01]  /*7400*/  IMAD.U32 R4, RZ, RZ, UR8 ;  /* 0x00000008ff047e24 */ /* 0x000fe2000f8e00ff */
[----:B--2---:R-:W-:Y:S01]  /*7410*/  MOV R7, UR7 ;  /* 0x0000000700077c02 */ /* 0x004fe20008000f00 */
[----:B------:R-:W-:Y:S01]  /*7420*/  IMAD.U32 R6, RZ, RZ, UR6 ;  /* 0x00000006ff067e24 */ /* 0x000fe2000f8e00ff */
[----:B----4-:R-:W-:Y:S01]  /*7430*/  MOV R11, UR5 ;  /* 0x00000005000b7c02 */ /* 0x010fe20008000f00 */
[----:B------:R-:W-:Y:S02]  /*7440*/  IMAD.U32 R10, RZ, RZ, UR4 ;  /* 0x00000004ff0a7e24 */ /* 0x000fe4000f8e00ff */
[----:B------:R-:W-:Y:S07]  /*7450*/  LEPC R20, `(.L_x_123) ;  /* 0x000000001014794e */ /* 0x000fee0000000000 */
[----:B---3-5:R-:W-:Y:S05]  /*7460*/  CALL.ABS.NOINC R14 ;  /* 0x000000000e007343 */ /* 0x028fea0003c00000 */
.L_x_123:
[----:B------:R-:W-:Y:S01]  /*7470*/  LOP3.LUT P0, RZ, R87, 0x1b0, RZ, 0xc0, !PT ;  /* 0x000001b057ff7812 */ /* 0x000fe2000780c0ff */
[----:B------:R-:W-:Y:S11]  /*7480*/  BSSY.RECONVERGENT B6, `(.L_x_124) ;  /* 0x0000013000067945 */ /* 0x000ff60003800200 */
[----:B------:R-:W-:Y:S01]  /*7490*/  @!UPT UIADD3 URZ, UPT, UPT, URZ, URZ, URZ ;  /* 0x000000fffffff290 */ /* 0x000fe2000fffe0ff */
[----:B------:R-:W-:Y:S05]  /*74a0*/  @!P0 BRA `(.L_x_125) ;  /* 0x0000000000408947 */ /* 0x000fea0003800000 */
        /* <DEDUP_REMOVED lines=16> */
.L_x_125:
[----:B------:R-:W-:Y:S05]  /*75b0*/  BSYNC.RECONVERGENT B6 ;  /* 0x0000000000067941 */ /* 0x000fea0003800200 */
.L_x_124:
[----:B------:R-:W-:Y:S02]  /*75c0*/  R2UR UR4, R82 ;  /* 0x00000000520472ca */ /* 0x000fe400000e0000 */
[----:B------:R-:W-:Y:S02]  /*75d0*/  ISETP.NE.U32.AND P3, PT, R76, RZ, PT ;  /* 0x000000ff4c00720c */ /* 0x000fe40003f65070 */
[----:B------:R-:W-:Y:S02]  /*75e0*/  ISETP.NE.U32.AND P4, PT, R72, RZ, PT ;  /* 0x000000ff4800720c */ /* 0x000fe40003f85070 */
[----:B------:R-:W-:Y:S02]  /*75f0*/  ISETP.NE.AND.EX P3, PT, R77, RZ, PT, P3 ;  /* 0x000000ff4d00720c */ /* 0x000fe40003f65330 */
[----:B------:R-:W-:Y:S02]  /*7600*/  PLOP3.LUT P1, PT, PT, PT, PT, 0x8, 0x80 ;  /* 0x000000000080781c */ /* 0x000fe40003f2e170 */
[----:B------:R-:W-:Y:S03]  /*7610*/  ISETP.NE.AND.EX P4, PT, R73, RZ, PT, P4 ;  /* 0x000000ff4900720c */ /* 0x000fe60003f85340 */
[----:B------:R-:W-:Y:S06]  /*7620*/  UISETP.NE.AND UP1, UPT, UR4, URZ, UPT ;  /* 0x000000ff0400728c */ /* 0x000fec000bf25270 */
[----:B------:R-:W-:Y:S05]  /*7630*/  PLOP3.LUT P0, PT, PT, PT, UP1, 0x80, 0x8 ;  /* 0x000000000008781c */ /* 0x000fea0003f0f018 */
[----:B------:R-:W1:Y:S08]  /*7640*/  @UP1 LDCU.64 UR4, c[0x0][0x988] ;  /* 0x00013100ff0417ac */ /* 0x000e700008000a00 */
[----:B------:R-:W-:Y:S01]  /*7650*/  @P0 PLOP3.LUT P1, PT, P3, PT, PT, 0x80, 0x8 ;  /* 0x000000000008081c */ /* 0x000fe20001f2f070 */
[----:B-1----:R-:W-:Y:S04]  /*7660*/  @UP1 UISETP.NE.U32.AND UP0, UPT, UR4, URZ, UPT ;  /* 0x000000ff0400128c */ /* 0x002fe8000bf05070 */
[----:B------:R-:W-:Y:S04]  /*7670*/  @UP1 UISETP.NE.AND.EX UP0, UPT, UR5, URZ, UPT, UP0 ;  /* 0x000000ff0500128c */ /* 0x000fe8000bf05300 */
[----:B------:R-:W-:Y:S01]  /*7680*/  @UP1 USEL UR4, URZ, 0xffffffff, UP0 ;  /* 0xffffffffff041887 */ /* 0x000fe20008000000 */
[----:B------:R-:W-:Y:S11]  /*7690*/  @!P3 BRA `(.L_x_126) ;  /* 0x000000000030b947 */ /* 0x000ff60003800000 */
[----:B------:R-:W-:Y:S01]  /*76a0*/  ISETP.NE.U32.AND P2, PT, R74, RZ, PT ;  /* 0x000000ff4a00720c */ /* 0x000fe20003f45070 */
[----:B------:R-:W1:Y:S01]  /*76b0*/  LDCU.64 UR6, c[0x0][0x358] ;  /* 0x00006b00ff0677ac */ /* 0x000e620008000a00 */
[----:B------:R-:W-:Y:S02]  /*76c0*/  IMAD.MOV.U32 R79, RZ, RZ, 0x1 ;  /* 0x00000001ff4f7424 */ /* 0x000fe400078e00ff */
[----:B------:R-:W-:Y:S11]  /*76d0*/  ISETP.NE.AND.EX P2, PT, R75, RZ, PT, P2 ;  /* 0x000000ff4b00720c */ /* 0x000ff60003f45320 */
[----:B------:R-:W-:Y:S02]  /*76e0*/  @!UPT UIADD3 URZ, UPT, UPT, URZ, URZ, URZ ;  /* 0x000000fffffff290 */ /* 0x000fe4000fffe0ff */
[----:B------:R-:W2:Y:S01]  /*76f0*/  @P2 LDC.64 R4, c[0x0][0x988] ;  /* 0x00026200ff042b82 */ /* 0x000ea20000000a00 */
[----:B------:R-:W-:Y:S04]  /*7700*/  @P2 IMAD R0, R76, UR45, RZ ;  /* 0x0000002d4c002c24 */ /* 0x000fe8000f8e02ff */
[----:B--2---:R-:W-:Y:S04]  /*7710*/  @P2 IMAD.WIDE R4, R0, 0x4, R4 ;  /* 0x0000000400042825 */ /* 0x004fe800078e0204 */
[----:B------:R-:W-:Y:S01]  /*7720*/  HFMA2 R0, -RZ, RZ, 0, 5.9604644775390625e-08 ;  /* 0x00000001ff007431 */ /* 0x000fe200000001ff */
[----:B-1---5:R1:W5:Y:S04]  /*7730*/  @P2 LDG.E R39, desc[UR6][R4.64] ;  /* 0x0000000604272981 */ /* 0x022368000c1e1900 */
[----:B------:R-:W-:Y:S01]  /*7740*/  @!P2 PRMT R79, R0, 0x7610, R79 ;  /* 0x00007610004fa816 */ /* 0x000fe2000000004f */
[----:B-1----:R-:W2:Y:S06]  /*7750*/  @!P2 LDC R39, c[0x0][0x980] ;  /* 0x00026000ff27ab82 */ /* 0x002eac0000000800 */
.L_x_126:
[----:B------:R-:W-:Y:S05]  /*7760*/  @!P4 BRA `(.L_x_127) ;  /* 0x000000000024c947 */ /* 0x000fea0003800000 */
[----:B------:R-:W-:Y:S01]  /*7770*/  ISETP.NE.U32.AND P2, PT, R70, RZ, PT ;  /* 0x000000ff4600720c */ /* 0x000fe20003f45070 */
[----:B------:R-:W1:Y:S03]  /*7780*/  LDCU.64 UR6, c[0x0][0x358] ;  /* 0x00006b00ff0677ac */ /* 0x000e660008000a00 */
[----:B------:R-:W-:Y:S11]  /*7790*/  ISETP.NE.AND.EX P2, PT, R71, RZ, PT, P2 ;  /* 0x000000ff4700720c */ /* 0x000ff60003f45320 */
[----:B------:R-:W-:Y:S02]  /*77a0*/  @!UPT UIADD3 URZ, UPT, UPT, URZ, URZ, URZ ;  /* 0x000000fffffff290 */ /* 0x000fe4000fffe0ff */
[----:B------:R-:W3:Y:S01]  /*77b0*/  @P2 LDC.64 R4, c[0x0][0x9a8] ;  /* 0x00026a00ff042b82 */ /* 0x000ee20000000a00 */
[----:B------:R-:W-:Y:S04]  /*77c0*/  @P2 IMAD R0, R72, UR45, RZ ;  /* 0x0000002d48002c24 */ /* 0x000fe8000f8e02ff */
[----:B---3--:R-:W-:Y:S05]  /*77d0*/  @P2 IMAD.WIDE R4, R0, 0x4, R4 ;  /* 0x0000000400042825 */ /* 0x008fea00078e0204 */
[----:B-1---5:R1:W5:Y:S02]  /*77e0*/  @P2 LDG.E R38, desc[UR6][R4.64] ;  /* 0x0000000604262981 */ /* 0x022364000c1e1900 */
[----:B-1----:R-:W3:Y:S02]  /*77f0*/  @!P2 LDC R38, c[0x0][0x9a0] ;  /* 0x00026800ff26ab82 */ /* 0x002ee40000000800 */
.L_x_127:
[----:B--2--5:R-:W-:Y:S01]  /*7800*/  @P0 FSETP.NEU.AND P4, PT, R39, RZ, PT ;  /* 0x000000ff2700020b */ /* 0x024fe20003f8d000 */
[----:B------:R-:W-:Y:S01]  /*7810*/  IMAD.U32 R0, RZ, RZ, UR4 ;  /* 0x00000004ff007e24 */ /* 0x000fe2000f8e00ff */
[----:B------:R-:W-:Y:S01]  /*7820*/  @P0 LOP3.LUT P2, RZ, R79, 0xff, RZ, 0xc0, !PT ;  /* 0x000000ff4fff0812 */ /* 0x000fe2000784c0ff */
[----:B------:R-:W-:Y:S01]  /*7830*/  BSSY B1, `(.L_x_128) ;  /* 0x0000035000017945 */ /* 0x000fe20003800000 */
[----:B------:R-:W-:Y:S01]  /*7840*/  @P0 SEL R3, RZ, 0xffffffff, P4 ;  /* 0xffffffffff030807 */ /* 0x000fe20002000000 */
[----:B------:R-:W-:Y:S01]  /*7850*/  IMAD.IADD R2, R37, 0x1, R2 ;  /* 0x0000000125027824 */ /* 0x000fe200078e0202 */
[----:B------:R-:W-:Y:S02]  /*7860*/  LEA R88, R36, UR44, 0x3 ;  /* 0x0000002c24587c11 */ /* 0x000fe4000f8e18ff */
[----:B------:R-:W-:Y:S02]  /*7870*/  CS2R R18, SRZ ;  /* 0x0000000000127805 */ /* 0x000fe4000001ff00 */
[----:B------:R-:W-:Y:S02]  /*7880*/  @P1 SEL R3, R0, R3, !P2 ;  /* 0x0000000300031207 */ /* 0x000fe40005000000 */
[----:B------:R-:W-:Y:S02]  /*7890*/  CS2R R16, SRZ ;  /* 0x0000000000107805 */ /* 0x000fe4000001ff00 */
[----:B------:R-:W-:Y:S02]  /*78a0*/  PLOP3.LUT P5, PT, PT, PT, PT, 0x8, 0x80 ;  /* 0x000000000080781c */ /* 0x000fe40003fae170 */
[----:B------:R-:W-:Y:S02]  /*78b0*/  CS2R R26, SRZ ;  /* 0x00000000001a7805 */ /* 0x000fe4000001ff00 */
[----:B------:R-:W-:Y:S02]  /*78c0*/  @P0 LOP3.LUT R3, R3, 0x1, RZ, 0xc0, !PT ;  /* 0x0000000103030812 */ /* 0x000fe400078ec0ff */
[----:B------:R-:W-:Y:S02]  /*78d0*/  CS2R R24, SRZ ;  /* 0x0000000000187805 */ /* 0x000fe4000001ff00 */
[----:B------:R-:W-:Y:S11]  /*78e0*/  ISETP.NE.U32.OR P1, PT, R3, 0x1, !P0 ;  /* 0x000000010300780c */ /* 0x000ff60004725470 */
[----:B------:R-:W-:Y:S02]  /*78f0*/  @!UPT UIADD3 URZ, UPT, UPT, URZ, URZ, URZ ;  /* 0x000000fffffff290 */ /* 0x000fe4000fffe0ff */
[----:B------:R-:W-:Y:S04]  /*7900*/  @P1 SHF.L.U32 R0, R83, 0x1f, RZ ;  /* 0x0000001f53001819 */ /* 0x000fe800000006ff */
[----:B------:R1:W2:Y:S02]  /*7910*/  @P1 SYNCS.PHASECHK.TRANS64.TRYWAIT P0, [UR44+0x240], R0 ;  /* 0x00024000ff0015a7 */ /* 0x0002a4000800112c */
[----:B-1----:R-:W-:Y:S04]  /*7920*/  SHF.L.U32 R0, R85, 0x1f, RZ ;  /* 0x0000001f55007819 */ /* 0x002fe800000006ff */
[----:B------:R1:W4:Y:S01]  /*7930*/  SYNCS.PHASECHK.TRANS64.TRYWAIT P4, [R88+URZ+0x270], R0 ;  /* 0x00027000580075a7 */ /* 0x00032200080811ff */
[----:B--2---:R-:W-:Y:S01]  /*7940*/  @P1 PLOP3.LUT P5, PT, P0, PT, PT, 0x8, 0x80 ;  /* 0x000000000080181c */ /* 0x004fe200007ae170 */
[----:B------:R-:W-:Y:S01]  /*7950*/  @!UPT UIADD3 URZ, UPT, UPT, URZ, URZ, URZ ;  /* 0x000000fffffff290 */ /* 0x000fe2000fffe0ff */
[----:B-1----:R-:W-:Y:S11]  /*7960*/  @!P1 BRA `(.L_x_129) ;  /* 0x0000000000849947 */ /* 0x002ff60003800000 */
[----:B------:R-:W-:Y:S01]  /*7970*/  ISETP.NE.U32.AND P0, PT, RZ, UR60, PT ;  /* 0x0000003cff007c0c */ /* 0x000fe2000bf05070 */
[----:B------:R-:W-:Y:S01]  /*7980*/  BSSY B0, `(.L_x_130) ;  /* 0x0000012000007945 */ /* 0x000fe20003800000 */
[----:B------:R-:W-:Y:S02]  /*7990*/  FSETP.NEU.AND P2, PT, R39, RZ, PT ;  /* 0x000000ff2700720b */ /* 0x000fe40003f4d000 */
[----:B------:R-:W-:Y:S02]  /*79a0*/  CS2R R26, SRZ ;  /* 0x00000000001a7805 */ /* 0x000fe4000001ff00 */
[----:B------:R-:W-:Y:S02]  /*79b0*/  ISETP.NE.AND.EX P0, PT, RZ, UR61, PT, P0 ;  /* 0x0000003dff007c0c */ /* 0x000fe4000bf05300 */
[----:B------:R-:W-:Y:S02]  /*79c0*/  CS2R R24, SRZ ;  /* 0x0000000000187805 */ /* 0x000fe4000001ff00 */
[----:B------:R-:W-:Y:S02]  /*79d0*/  LOP3.LUT P1, RZ, R79, 0xff, RZ, 0xc0, !PT ;  /* 0x000000ff4fff7812 */ /* 0x000fe4000782c0ff */
[----:B------:R-:W-:Y:S02]  /*79e0*/  CS2R R18, SRZ ;  /* 0x0000000000127805 */ /* 0x000fe4000001ff00 */
[----:B------:R-:W-:Y:S02]  /*79f0*/  SEL R3, RZ, 0xffffffff, P2 ;  /* 0xffffffffff037807 */ /* 0x000fe40001000000 */
[----:B------:R-:W-:Y:S02]  /*7a00*/  CS2R R16, SRZ ;  /* 0x0000000000107805 */ /* 0x000fe4000001ff00 */
[----:B------:R-:W-:Y:S04]  /*7a10*/  SEL R4, RZ, 0xffffffff, P0 ;  /* 0xffffffffff047807 */ /* 0x000fe80000000000 */
[----:B------:R-:W-:Y:S04]  /*7a20*/  @P3 SEL R3, R4, R3, !P1 ;  /* 0x0000000304033207 */ /* 0x000fe80004800000 */
[----:B------:R-:W-:Y:S04]  /*7a30*/  LOP3.LUT R3, R3, 0x1, RZ, 0xc0, !PT ;  /* 0x0000000103037812 */ /* 0x000fe800078ec0ff */
[----:B------:R-:W-:Y:S01]  /*7a40*/  ISETP.NE.U32.AND P0, PT, R3, 0x1, PT ;  /* 0x000000010300780c */ /* 0x000fe20003f05070 */
[----:B------:R-:W-:Y:S01]  /*7a50*/  @!UPT UIADD3 URZ, UPT, UPT, URZ, URZ, URZ ;  /* 0x000000fffffff290 */ /* 0x000fe2000fffe0ff */
[----:B------:R-:W-:Y:S11]  /*7a60*/  @!P5 BRA `(.L_x_131) ;  /* 0x00000000000cd947 */ /* 0x000ff60003800000 */
[----:B------:R-:W-:Y:S04]  /*7a70*/  SHF.L.U32 R4, R83, 0x1f, RZ ;  /* 0x0000001f53047819 */ /* 0x000fe800000006ff */
[----:B------:R-:W1:Y:S02]  /*7a80*/  SYNCS.PHASECHK.TRANS64.TRYWAIT P1, [UR44+0x240], R4 ;  /* 0x00024004ff0075a7 */ /* 0x000e64000802112c */
[----:B-1----:R-:W-:Y:S05]  /*7a90*/  @!P1 BRA `(.L_x_132) ;  /* 0x0000002000949947 */ /* 0x002fea0003800000 */
.L_x_131:
[----:B------:R-:W-:Y:S05]  /*7aa0*/  BSYNC B0 ;  /* 0x0000000000007941 */ /* 0x000fea0003800000 */
.L_x_130:
[----:B------:R-:W2:Y:S01]  /*7ab0*/  S2UR UR5, SR_CgaCtaId ;  /* 0x00000000000579c3 */ /* 0x000ea20000008800 */
[----:B------:R1:W1:Y:S01]  /*7ac0*/  @P0 LDS.128 R24, [R78+UR44+0x400] ;  /* 0x0004002c4e180984 */ /* 0x0002620008000c00 */
[----:B------:R-:W-:Y:S01]  /*7ad0*/  UIADD3 UR4, UPT, UPT, UR44, 0x248, URZ ;  /* 0x000002482c047890 */ /* 0x000fe2000fffe0ff */
[----:B------:R-:W-:Y:S02]  /*7ae0*/  LOP3.LUT R83, R83, 0x1, RZ, 0x3c, !PT ;  /* 0x0000000153537812 */ /* 0x000fe400078e3cff */
[----:B------:R1:W1:Y:S01]  /*7af0*/  @P0 LDS.128 R16, [R86+0x10] ;  /* 0x0000100056100984 */ /* 0x0002620000000c00 */
[----:B------:R-:W-:Y:S01]  /*7b00*/  @!PT LDS RZ, [RZ] ;  /* 0x00000000fffff984 */ /* 0x000fe20000000800 */
[----:B------:R-:W-:Y:S01]  /*7b10*/  @!PT LDS RZ, [RZ] ;  /* 0x00000000fffff984 */ /* 0x000fe20000000800 */
[----:B------:R-:W-:Y:S01]  /*7b20*/  @!PT LDS RZ, [RZ] ;  /* 0x00000000fffff984 */ /* 0x000fe20000000800 */
[----:B------:R-:W-:Y:S01]  /*7b30*/  @!PT LDS RZ, [RZ] ;  /* 0x00000000fffff984 */ /* 0x000fe20000000800 */
[----:B------:R5:W-:Y:S06]  /*7b40*/  MEMBAR.ALL.CTA ;  /* 0x0000000000007992 */ /* 0x000bec0000008000 */
[----:B-----5:R-:W5:Y:S01]  /*7b50*/  FENCE.VIEW.ASYNC.S ;  /* 0x00000000000073c6 */ /* 0x020f620000000000 */
[----:B--2---:R-:W-:Y:S09]  /*7b60*/  UPRMT UR4, UR5, 0x654, UR4 ;  /* 0x0000065405047896 */ /* 0x004ff20008000004 */
[----:B-----5:R-:W-:Y:S03]  /*7b70*/  SYNCS.ARRIVE.TRANS64.RED.A1T0 RZ, [UR4], RZ ;  /* 0x000000ffffff79a7 */ /* 0x020fe60008100404 */
.L_x_129:
[----:B------:R-:W-:Y:S05]  /*7b80*/  BSYNC B1 ;  /* 0x0000000000017941 */ /* 0x000fea0003800000 */
.L_x_128:
[----:B-1----:R-:W-:Y:S04]  /*7b90*/  SHF.R.U32.HI R3, RZ, 0x15, R2 ;  /* 0x00000015ff037819 */ /* 0x002fe80000011602 */
[----:B------:R-:W-:Y:S01]  /*7ba0*/  LOP3.LUT P0, RZ, R3, 0x3, R80, 0x48, !PT ;  /* 0x0000000303ff7812 */ /* 0x000fe20007804850 */
[----:B------:R-:W-:Y:S01]  /*7bb0*/  @!UPT UIADD3 URZ, UPT, UPT, URZ, URZ, URZ ;  /* 0x000000fffffff290 */ /* 0x000fe2000fffe0ff */
[----:B----4-:R-:W-:Y:S11]  /*7bc0*/  @P4 BRA `(.L_x_133) ;  /* 0x0000000000084947 */ /* 0x010ff60003800000 */
[----:B------:R-:W1:Y:S02]  /*7bd0*/  SYNCS.PHASECHK.TRANS64.TRYWAIT P1, [R88+URZ+0x270], R0 ;  /* 0x00027000580075a7 */ /* 0x000e6400080211ff */
[----:B-1----:R-:W-:Y:S05]  /*7be0*/  @!P1 BRA `(.L_x_134) ;  /* 0x0000002000589947 */ /* 0x002fea0003800000 */
.L_x_133:
[----:B------:R-:W-:Y:S05]  /*7bf0*/  @!P0 BRA `(.L_x_135) ;  /* 0x0000000000408947 */ /* 0x000fea0003800000 */
[----:B------:R-:W2:Y:S01]  /*7c00*/  LDCU.64 UR8, c[0x4][0x70] ;  /* 0x01000e00ff0877ac */ /* 0x000ea20008000a00 */
[----:B------:R-:W-:Y:S01]  /*7c10*/  MOV R15, 0x0 ;  /* 0x00000000000f7802 */ /* 0x000fe20000000f00 */
[----:B------:R-:W-:Y:S02]  /*7c20*/  HFMA2 R12, -RZ, RZ, 0, 5.9604644775390625e-08 ;  /* 0x00000001ff0c7431 */ /* 0x000fe400000001ff */
[----:B------:R-:W-:Y:S02]  /*7c30*/  IMAD.MOV.U32 R8, RZ, RZ, 0x192 ;  /* 0x00000192ff087424 */ /* 0x000fe400078e00ff */
[----:B------:R-:W-:Y:S01]  /*7c40*/  IMAD.MOV.U32 R13, RZ, RZ, RZ ;  /* 0x000000ffff0d7224 */ /* 0x000fe200078e00ff */
[----:B------:R-:W4:Y:S01]  /*7c50*/  LDCU.64 UR6, c[0x4][0x78] ;  /* 0x01000f00ff0677ac */ /* 0x000f220008000a00 */
[----:B------:R-:W1:Y:S01]  /*7c60*/  LDC.64 R14, c[0x4][R15] ;  /* 0x010000000f0e7b82 */ /* 0x000e620000000a00 */
[----:B------:R-:W5:Y:S01]  /*7c70*/  LDCU.64 UR4, c[0x4][0x10] ;  /* 0x01000200ff0477ac */ /* 0x000f620008000a00 */
[----:B--2---:R-:W-:Y:S01]  /*7c80*/  MOV R5, UR9 ;  /* 0x0000000900057c02 */ /* 0x004fe20008000f00 */
[----:B------:R-:W-:Y:S01]  /*7c90*/  IMAD.U32 R4, RZ, RZ, UR8 ;  /* 0x00000008ff047e24 */ /* 0x000fe2000f8e00ff */
[----:B----4-:R-:W-:Y:S01]  /*7ca0*/  MOV R7, UR7 ;  /* 0x0000000700077c02 */ /* 0x010fe20008000f00 */
[----:B------:R-:W-:Y:S01]  /*7cb0*/  IMAD.U32 R6, RZ, RZ, UR6 ;  /* 0x00000006ff067e24 */ /* 0x000fe2000f8e00ff */
[----:B-----5:R-:W-:Y:S01]  /*7cc0*/  MOV R11, UR5 ;  /* 0x00000005000b7c02 */ /* 0x020fe20008000f00 */
[----:B------:R-:W-:Y:S02]  /*7cd0*/  IMAD.U32 R10, RZ, RZ, UR4 ;  /* 0x00000004ff0a7e24 */ /* 0x000fe4000f8e00ff */
[----:B------:R-:W-:Y:S07]  /*7ce0*/  LEPC R20, `(.L_x_135) ;  /* 0x000000001014794e */ /* 0x000fee0000000000 */
[----:B-1-3--:R-:W-:Y:S05]  /*7cf0*/  CALL.ABS.NOINC R14 ;  /* 0x000000000e007343 */ /* 0x00afea0003c00000 */
.L_x_135:
[----:B------:R-:W-:Y:S01]  /*7d00*/  LOP3.LUT P0, RZ, R69, 0x60, RZ, 0xc0, !PT ;  /* 0x0000006045ff7812 */ /* 0x000fe2000780c0ff */
[----:B------:R-:W-:Y:S05]  /*7d10*/  WARPSYNC.ALL ;  /* 0x0000000000007948 */ /* 0x000fea0003800000 */
[----:B------:R-:W-:Y:S01]  /*7d20*/  R2UR UR4, R2 ;  /* 0x00000000020472ca */ /* 0x000fe200000e0000 */
[----:B------:R-:W-:Y:S01]  /*7d30*/  BSSY.RECONVERGENT B0, `(.L_x_136) ;  /* 0x00000b3000007945 */ /* 0x000fe20003800200 */
[-C--:B------:R-:W-:Y:S02]  /*7d40*/  F2FP.F16.E4M3.UNPACK_B R2, R24.reuse ;  /* 0x00000018ff02723e */ /* 0x080fe400020006ff */
[-C--:B------:R-:W-:Y:S02]  /*7d50*/  F2FP.F16.E4M3.UNPACK_B R4, R25.reuse ;  /* 0x00000019ff04723e */ /* 0x080fe400020006ff */
[----:B------:R-:W-:Y:S01]  /*7d60*/  F2FP.F16.E4M3.UNPACK_B R24, R24.H1 ;  /* 0x00000018ff18723e */ /* 0x000fe200030006ff */
[----:B-1----:R-:W-:Y:S01]  /*7d70*/  HADD2.F32 R0, -RZ, R2.H0_H0 ;  /* 0x20000002ff007230 */ /* 0x002fe20000004100 */
[----:B------:R-:W-:Y:S01]  /*7d80*/  F2FP.F16.E4M3.UNPACK_B R25, R25.H1 ;  /* 0x00000019ff19723e */ /* 0x000fe200030006ff */
[----:B------:R-:W-:Y:S01]  /*7d90*/  HADD2.F32 R41, -RZ, R4.H0_H0 ;  /* 0x20000004ff297230 */ /* 0x000fe20000004100 */
[-C--:B------:R-:W-:Y:S01]  /*7da0*/  F2FP.F16.E4M3.UNPACK_B R46, R26.reuse ;  /* 0x0000001aff2e723e */ /* 0x080fe200020006ff */
[--C-:B------:R-:W-:Y:S01]  /*7db0*/  HADD2.F32 R3, -RZ, R24.reuse.H0_H0 ;  /* 0x20000018ff037230 */ /* 0x100fe20000004100 */
[----:B------:R-:W-:Y:S01]  /*7dc0*/  F2FP.F16.E4M3.UNPACK_B R48, R26.H1 ;  /* 0x0000001aff30723e */ /* 0x000fe200030006ff */
[----:B------:R-:W-:Y:S01]  /*7dd0*/  HADD2.F32 R40, -RZ, R24.H1_H1 ;  /* 0x30000018ff287230 */ /* 0x000fe20000004100 */
[-C--:B------:R-:W-:Y:S01]  /*7de0*/  F2FP.F16.E4M3.UNPACK_B R50, R27.reuse ;  /* 0x0000001bff32723e */ /* 0x080fe200020006ff */
[----:B------:R-:W-:Y:S01]  /*7df0*/  HADD2.F32 R42, -RZ, R4.H1_H1 ;  /* 0x30000004ff2a7230 */ /* 0x000fe20000004100 */
[----:B------:R-:W-:Y:S01]  /*7e00*/  F2FP.F16.E4M3.UNPACK_B R52, R27.H1 ;  /* 0x0000001bff34723e */ /* 0x000fe200030006ff */
[--C-:B------:R-:W-:Y:S01]  /*7e10*/  HADD2.F32 R43, -RZ, R25.reuse.H0_H0 ;  /* 0x20000019ff2b7230 */ /* 0x100fe20000004100 */
[-C--:B------:R-:W-:Y:S01]  /*7e20*/  F2FP.F16.E4M3.UNPACK_B R54, R16.reuse ;  /* 0x00000010ff36723e */ /* 0x080fe200020006ff */
[----:B------:R-:W-:Y:S01]  /*7e30*/  HADD2.F32 R44, -RZ, R25.H1_H1 ;  /* 0x30000019ff2c7230 */ /* 0x000fe20000004100 */
[----:B------:R-:W-:Y:S01]  /*7e40*/  F2FP.F16.E4M3.UNPACK_B R56, R16.H1 ;  /* 0x00000010ff38723e */ /* 0x000fe200030006ff */
[----:B------:R-:W-:Y:S01]  /*7e50*/  HADD2.F32 R2, -RZ, R2.H1_H1 ;  /* 0x30000002ff027230 */ /* 0x000fe20000004100 */
[-C--:B------:R-:W-:Y:S01]  /*7e60*/  F2FP.F16.E4M3.UNPACK_B R58, R17.reuse ;  /* 0x00000011ff3a723e */ /* 0x080fe200020006ff */
[--C-:B------:R-:W-:Y:S01]  /*7e70*/  HADD2.F32 R45, -RZ, R46.reuse.H0_H0 ;  /* 0x2000002eff2d7230 */ /* 0x100fe20000004100 */
        /* <DEDUP_REMOVED lines=10> */
[----:B------:R-:W1:Y:S01]  /*7f20*/  LDTM.x32 R4, tmem[UR4] ;  /* 0x00000004000479ee */ /* 0x000e6200082c0000 */
[----:B------:R-:W-:Y:S01]  /*7f30*/  NOP ;  /* 0x0000000000007918 */ /* 0x000fe20000000000 */
[----:B------:R-:W-:Y:S01]  /*7f40*/  IADD3 R88, PT, PT, R88, 0x280, RZ ;  /* 0x0000028058587810 */ /* 0x000fe20007ffe0ff */
[--C-:B------:R-:W-:Y:S01]  /*7f50*/  HADD2.F32 R53, -RZ, R54.reuse.H0_H0 ;  /* 0x20000036ff357230 */ /* 0x100fe20000004100 */
[----:B------:R-:W-:Y:S01]  /*7f60*/  IADD3 R36, PT, PT, R36, 0x1, RZ ;  /* 0x0000000124247810 */ /* 0x000fe20007ffe0ff */
[----:B------:R-:W-:Y:S01]  /*7f70*/  HADD2.F32 R54, -RZ, R54.H1_H1 ;  /* 0x30000036ff367230 */ /* 0x000fe20000004100 */
[----:B------:R-:W-:Y:S01]  /*7f80*/  LOP3.LUT R88, R88, 0xfefffff8, RZ, 0xc0, !PT ;  /* 0xfefffff858587812 */ /* 0x000fe200078ec0ff */
[--C-:B------:R-:W-:Y:S02]  /*7f90*/  HADD2.F32 R57, -RZ, R58.reuse.H0_H0 ;  /* 0x2000003aff397230 */ /* 0x100fe40000004100 */
[----:B------:R-:W-:Y:S01]  /*7fa0*/  HADD2.F32 R58, -RZ, R58.H1_H1 ;  /* 0x3000003aff3a7230 */ /* 0x000fe20000004100 */
[----:B-1----:R1:W-:Y:S01]  /*7fb0*/  SYNCS.ARRIVE.TRANS64.RED.A1T0 RZ, [R88+URZ], RZ ;  /* 0x000000ff58ff79a7 */ /* 0x0023e200081004ff */
[--C-:B------:R-:W-:Y:S02]  /*7fc0*/  HADD2.F32 R61, -RZ, R62.reuse.H0_H0 ;  /* 0x2000003eff3d7230 */ /* 0x100fe40000004100 */
[----:B------:R-:W-:Y:S02]  /*7fd0*/  HADD2.F32 R62, -RZ, R62.H1_H1 ;  /* 0x3000003eff3e7230 */ /* 0x000fe40000004100 */
[--C-:B------:R-:W-:Y:S02]  /*7fe0*/  HADD2.F32 R65, -RZ, R66.reuse.H0_H0 ;  /* 0x20000042ff417230 */ /* 0x100fe40000004100 */
[----:B------:R-:W-:Y:S02]  /*7ff0*/  HADD2.F32 R66, -RZ, R66.H1_H1 ;  /* 0x30000042ff427230 */ /* 0x000fe40000004100 */
[--C-:B------:R-:W-:Y:S02]  /*8000*/  HADD2.F32 R51, -RZ, R52.reuse.H0_H0 ;  /* 0x20000034ff337230 */ /* 0x100fe40000004100 */
[----:B------:R-:W-:Y:S02]  /*8010*/  HADD2.F32 R52, -RZ, R52.H1_H1 ;  /* 0x30000034ff347230 */ /* 0x000fe40000004100 */
[--C-:B------:R-:W-:Y:S02]  /*8020*/  HADD2.F32 R55, -RZ, R56.reuse.H0_H0 ;  /* 0x20000038ff377230 */ /* 0x100fe40000004100 */
[C---:B---3--:R-:W-:Y:S01]  /*8030*/  FMUL R4, R38.reuse, R4 ;  /* 0x0000000426047220 */ /* 0x048fe20000400000 */
[C---:B------:R-:W-:Y:S01]  /*8040*/  FMUL R5, R38.reuse, R5 ;  /* 0x0000000526057220 */ /* 0x040fe20000400000 */
[C---:B------:R-:W-:Y:S01]  /*8050*/  FMUL R8, R38.reuse, R8 ;  /* 0x0000000826087220 */ /* 0x040fe20000400000 */
[C---:B------:R-:W-:Y:S01]  /*8060*/  FMUL R9, R38.reuse, R9 ;  /* 0x0000000926097220 */ /* 0x040fe20000400000 */
[C---:B------:R-:W-:Y:S01]  /*8070*/  FFMA R4, R39.reuse, R0, R4 ;  /* 0x0000000027047223 */ /* 0x040fe20000000004 */
[C---:B------:R-:W-:Y:S01]  /*8080*/  FFMA R5, R39.reuse, R2, R5 ;  /* 0x0000000227057223 */ /* 0x040fe20000000005 */
[C---:B------:R-:W-:Y:S01]  /*8090*/  FMUL R12, R38.reuse, R12 ;  /* 0x0000000c260c7220 */ /* 0x040fe20000400000 */
        /* <DEDUP_REMOVED lines=15> */
[C---:B------:R-:W-:Y:S01]  /*8190*/  FFMA R6, R39.reuse, R3, R6 ;  /* 0x0000000327067223 */ /* 0x040fe20000000006 */
[C---:B------:R-:W-:Y:S01]  /*81a0*/  FFMA R7, R39.reuse, R40, R7 ;  /* 0x0000002827077223 */ /* 0x040fe20000000007 */
[C---:B------:R-:W-:Y:S01]  /*81b0*/  FFMA R8, R39.reuse, R41, R8 ;  /* 0x0000002927087223 */ /* 0x040fe20000000008 */
[C---:B------:R-:W-:Y:S01]  /*81c0*/  FFMA R9, R39.reuse, R42, R9 ;  /* 0x0000002a27097223 */ /* 0x040fe20000000009 */
[C---:B------:R-:W-:Y:S01]  /*81d0*/  FFMA R10, R39.reuse, R43, R10 ;  /* 0x0000002b270a7223 */ /* 0x040fe2000000000a */
[C---:B------:R-:W-:Y:S01]  /*81e0*/  FFMA R11, R39.reuse, R44, R11 ;  /* 0x0000002c270b7223 */ /* 0x040fe2000000000b */
[C---:B------:R-:W-:Y:S01]  /*81f0*/  FFMA R12, R39.reuse, R45, R12 ;  /* 0x0000002d270c7223 */ /* 0x040fe2000000000c */
[----:B------:R-:W-:Y:S01]  /*8200*/  FFMA R13, R39, R46, R13 ;  /* 0x0000002e270d7223 */ /* 0x000fe2000000000d */
[----:B------:R-:W-:Y:S01]  /*8210*/  F2FP.SATFINITE.E4M3.F32.PACK_AB_MERGE_C R6, R7, R6, RZ ;  /* 0x000000060706723e */ /* 0x000fe200048070ff */
[C---:B------:R-:W-:Y:S01]  /*8220*/  FMUL R14, R38.reuse, R14 ;  /* 0x0000000e260e7220 */ /* 0x040fe20000400000 */
[----:B------:R-:W-:Y:S01]  /*8230*/  F2FP.SATFINITE.E4M3.F32.PACK_AB_MERGE_C R10, R11, R10, RZ ;  /* 0x0000000a0b0a723e */ /* 0x000fe200048070ff */
[C---:B------:R-:W-:Y:S01]  /*8240*/  FMUL R15, R38.reuse, R15 ;  /* 0x0000000f260f7220 */ /* 0x040fe20000400000 */
[----:B------:R-:W-:Y:S01]  /*8250*/  F2FP.SATFINITE.E4M3.F32.PACK_AB_MERGE_C R4, R5, R4, R6 ;  /* 0x000000040504723e */ /* 0x000fe20004807006 */
[----:B------:R-:W-:Y:S01]  /*8260*/  FFMA R14, R39, R47, R14 ;  /* 0x0000002f270e7223 */ /* 0x000fe2000000000e */
[----:B------:R-:W-:Y:S01]  /*8270*/  F2FP.SATFINITE.E4M3.F32.PACK_AB_MERGE_C R5, R9, R8, R10 ;  /* 0x000000080905723e */ /* 0x000fe2000480700a */
[C---:B------:R-:W-:Y:S01]  /*8280*/  FFMA R15, R39.reuse, R48, R15 ;  /* 0x00000030270f7223 */ /* 0x040fe2000000000f */
[C---:B------:R-:W-:Y:S01]  /*8290*/  FFMA R16, R39.reuse, R49, R16 ;  /* 0x0000003127107223 */ /* 0x040fe20000000010 */
[C---:B------:R-:W-:Y:S01]  /*82a0*/  FFMA R17, R39.reuse, R50, R17 ;  /* 0x0000003227117223 */ /* 0x040fe20000000011 */
[C---:B------:R-:W-:Y:S01]  /*82b0*/  FMUL R18, R38.reuse, R18 ;  /* 0x0000001226127220 */ /* 0x040fe20000400000 */
[C---:B------:R-:W-:Y:S01]  /*82c0*/  FMUL R19, R38.reuse, R19 ;  /* 0x0000001326137220 */ /* 0x040fe20000400000 */
[----:B------:R-:W-:Y:S02]  /*82d0*/  HADD2.F32 R56, -RZ, R56.H1_H1 ;  /* 0x30000038ff387230 */ /* 0x000fe40000004100 */
[C---:B------:R-:W-:Y:S01]  /*82e0*/  FMUL R22, R38.reuse, R22 ;  /* 0x0000001626167220 */ /* 0x040fe20000400000 */
[C---:B------:R-:W-:Y:S01]  /*82f0*/  FFMA R18, R39.reuse, R51, R18 ;  /* 0x0000003327127223 */ /* 0x040fe20000000012 */
[C---:B------:R-:W-:Y:S01]  /*8300*/  FFMA R19, R39.reuse, R52, R19 ;  /* 0x0000003427137223 */ /* 0x040fe20000000013 */
[C---:B------:R-:W-:Y:S01]  /*8310*/  FMUL R23, R38.reuse, R23 ;  /* 0x0000001726177220 */ /* 0x040fe20000400000 */
[C---:B------:R-:W-:Y:S01]  /*8320*/  FFMA R20, R39.reuse, R53, R20 ;  /* 0x0000003527147223 */ /* 0x040fe20000000014 */
[C---:B------:R-:W-:Y:S01]  /*8330*/  FFMA R21, R39.reuse, R54, R21 ;  /* 0x0000003627157223 */ /* 0x040fe20000000015 */
[--C-:B------:R-:W-:Y:S02]  /*8340*/  HADD2.F32 R59, -RZ, R60.reuse.H0_H0 ;  /* 0x2000003cff3b7230 */ /* 0x100fe40000004100 */
[C---:B------:R-:W-:Y:S01]  /*8350*/  FFMA R22, R39.reuse, R55, R22 ;  /* 0x0000003727167223 */ /* 0x040fe20000000016 */
[----:B------:R-:W-:Y:S02]  /*8360*/  HADD2.F32 R60, -RZ, R60.H1_H1 ;  /* 0x3000003cff3c7230 */ /* 0x000fe40000004100 */
[C---:B------:R-:W-:Y:S01]  /*8370*/  FMUL R3, R38.reuse, R26 ;  /* 0x0000001a26037220 */ /* 0x040fe20000400000 */
        /* <DEDUP_REMOVED lines=16> */
[----:B------:R-:W-:Y:S01]  /*8480*/  FFMA R31, R39, R64, R31 ;  /* 0x00000040271f7223 */ /* 0x000fe2000000001f */
[----:B------:R-:W-:Y:S01]  /*8490*/  FMUL R35, R38, R35 ;  /* 0x0000002326237220 */ /* 0x000fe20000400000 */
[----:B------:R-:W-:Y:S01]  /*84a0*/  F2FP.SATFINITE.E4M3.F32.PACK_AB_MERGE_C R14, R15, R14, RZ ;  /* 0x0000000e0f0e723e */ /* 0x000fe200048070ff */
[----:B------:R-:W-:Y:S01]  /*84b0*/  FFMA R28, R39, R65, R28 ;  /* 0x00000041271c7223 */ /* 0x000fe2000000001c */
[----:B------:R-:W-:Y:S01]  /*84c0*/  F2FP.SATFINITE.E4M3.F32.PACK_AB_MERGE_C R7, R19, R18, RZ ;  /* 0x000000121307723e */ /* 0x000fe200048070ff */
[C---:B------:R-:W-:Y:S01]  /*84d0*/  FFMA R29, R39.reuse, R66, R29 ;  /* 0x00000042271d7223 */ /* 0x040fe2000000001d */
[----:B------:R-:W-:Y:S01]  /*84e0*/  FFMA R30, R39, R67, R30 ;  /* 0x00000043271e7223 */ /* 0x000fe2000000001e */
[----:B------:R-:W-:Y:S01]  /*84f0*/  F2FP.SATFINITE.E4M3.F32.PACK_AB_MERGE_C R22, R23, R22, RZ ;  /* 0x000000161716723e */ /* 0x000fe200048070ff */
[----:B------:R-:W-:Y:S01]  /*8500*/  FFMA R35, R39, R68, R35 ;  /* 0x0000004427237223 */ /* 0x000fe20000000023 */
[----:B------:R-:W-:Y:S02]  /*8510*/  F2FP.SATFINITE.E4M3.F32.PACK_AB_MERGE_C R6, R13, R12, R14 ;  /* 0x0000000c0d06723e */ /* 0x000fe4000480700e */
[----:B------:R-:W-:Y:S02]  /*8520*/  F2FP.SATFINITE.E4M3.F32.PACK_AB_MERGE_C R7, R17, R16, R7 ;  /* 0x000000101107723e */ /* 0x000fe40004807007 */
[----:B------:R-:W-:Y:S02]  /*8530*/  F2FP.SATFINITE.E4M3.F32.PACK_AB_MERGE_C R20, R21, R20, R22 ;  /* 0x000000141514723e */ /* 0x000fe40004807016 */
[----:B------:R-:W-:Y:S01]  /*8540*/  F2FP.SATFINITE.E4M3.F32.PACK_AB_MERGE_C R3, R27, R3, RZ ;  /* 0x000000031b03723e */ /* 0x000fe200048070ff */
[----:B------:R1:W-:Y:S01]  /*8550*/  STS.128 [R78+UR44+0x1400], R4 ;  /* 0x001400044e007988 */ /* 0x0003e20008000c2c */
[----:B------:R-:W-:Y:S02]  /*8560*/  F2FP.SATFINITE.E4M3.F32.PACK_AB_MERGE_C R22, R31, R26, RZ ;  /* 0x0000001a1f16723e */ /* 0x000fe400048070ff */
[----:B------:R-:W-:Y:S02]  /*8570*/  F2FP.SATFINITE.E4M3.F32.PACK_AB_MERGE_C R23, R35, R30, RZ ;  /* 0x0000001e2317723e */ /* 0x000fe400048070ff */
[----:B------:R-:W-:Y:S02]  /*8580*/  F2FP.SATFINITE.E4M3.F32.PACK_AB_MERGE_C R21, R2, R0, R3 ;  /* 0x000000000215723e */ /* 0x000fe40004807003 */
[----:B------:R-:W-:Y:S02]  /*8590*/  F2FP.SATFINITE.E4M3.F32.PACK_AB_MERGE_C R22, R25, R24, R22 ;  /* 0x000000181916723e */ /* 0x000fe40004807016 */
[----:B------:R-:W-:Y:S05]  /*85a0*/  F2FP.SATFINITE.E4M3.F32.PACK_AB_MERGE_C R23, R29, R28, R23 ;  /* 0x0000001c1d17723e */ /* 0x000fea0004807017 */
[----:B------:R1:W-:Y:S01]  /*85b0*/  STS.128 [R86+0x1010], R20 ;  /* 0x0010101456007388 */ /* 0x0003e20000000c00 */
[----:B------:R-:W-:Y:S01]  /*85c0*/  @!PT LDS RZ, [RZ] ;  /* 0x00000000fffff984 */ /* 0x000fe20000000800 */
[----:B------:R-:W-:Y:S01]  /*85d0*/  @!PT LDS RZ, [RZ] ;  /* 0x00000000fffff984 */ /* 0x000fe20000000800 */
[----:B------:R-:W-:Y:S01]  /*85e0*/  @!PT LDS RZ, [RZ] ;  /* 0x00000000fffff984 */ /* 0x000fe20000000800 */
[----:B------:R-:W-:Y:S01]  /*85f0*/  @!PT LDS RZ, [RZ] ;  /* 0x00000000fffff984 */ /* 0x000fe20000000800 */
[----:B------:R2:W-:Y:S07]  /*8600*/  MEMBAR.ALL.CTA ;  /* 0x0000000000007992 */ /* 0x0005ee0000008000 */
[----:B--2---:R-:W2:Y:S02]  /*8610*/  FENCE.VIEW.ASYNC.S ;  /* 0x00000000000073c6 */ /* 0x004ea40000000000 */
[----:B--2---:R-:W-:Y:S06]  /*8620*/  BAR.SYNC.DEFER_BLOCKING 0x1, 0x80 ;  /* 0x0042000000007b1d */ /* 0x004fec0000010000 */
[----:B------:R-:W-:Y:S05]  /*8630*/  @P0 BRA `(.L_x_137) ;  /* 0x0000000000880947 */ /* 0x000fea0003800000 */
[----:B------:R-:W2:Y:S01]  /*8640*/  LDCU.128 UR12, c[0x0][0xb90] ;  /* 0x00017200ff0c77ac */ /* 0x000ea20008000c00 */
[----:B------:R-:W3:Y:S01]  /*8650*/  LDCU UR18, c[0x0][0xba0] ;  /* 0x00017400ff1277ac */ /* 0x000ee20008000800 */
[----:B------:R-:W-:Y:S02]  /*8660*/  USHF.L.U32 UR10, UR49, 0x6, URZ ;  /* 0x00000006310a7899 */ /* 0x000fe400080006ff */
[----:B------:R-:W-:Y:S02]  /*8670*/  UISETP.NE.AND UP0, UPT, UR56, 0x1, UPT ;  /* 0x000000013800788c */ /* 0x000fe4000bf05270 */
[----:B------:R-:W-:Y:S01]  /*8680*/  UIMAD.WIDE.U32 UR4, UR10, UR57, URZ ;  /* 0x000000390a0472a5 */ /* 0x000fe2000f8e00ff */
[----:B------:R-:W4:Y:S01]  /*8690*/  LDCU.64 UR16, c[0x0][0x348] ;  /* 0x00006900ff1077ac */ /* 0x000f220008000a00 */
[----:B------:R-:W-:Y:S02]  /*86a0*/  UIADD3 UR8, UPT, UPT, UR44, 0x1400, URZ ;  /* 0x000014002c087890 */ /* 0x000fe4000fffe0ff */
[----:B--2---:R-:W-:Y:S02]  /*86b0*/  UISETP.NE.AND UP1, UPT, UR14, 0x1, UPT ;  /* 0x000000010e00788c */ /* 0x004fe4000bf25270 */
[----:B------:R-:W-:Y:S02]  /*86c0*/  USHF.L.U32 UR9, UR51, 0x6, URZ ;  /* 0x0000000633097899 */ /* 0x000fe400080006ff */
[----:B------:R-:W-:Y:S01]  /*86d0*/  MOV R87, UR8 ;  /* 0x0000000800577c02 */ /* 0x000fe20008000f00 */
[----:B------:R-:W-:Y:S02]  /*86e0*/  UMOV UR4, UR5 ;  /* 0x0000000500047c82 */ /* 0x000fe40008000000 */
[----:B------:R-:W-:Y:S01]  /*86f0*/  USHF.R.U32.HI UR4, URZ, UR58, UR4 ;  /* 0x0000003aff047299 */ /* 0x000fe20008011604 */
[----:B------:R-:W-:Y:S03]  /*8700*/  R2UR UR8, R87 ;  /* 0x00000000570872ca */ /* 0x000fe600000e0000 */
[----:B------:R-:W-:Y:S02]  /*8710*/  USEL UR11, UR10, UR4, !UP0 ;  /* 0x000000040a0b7287 */ /* 0x000fe4000c000000 */
[----:B------:R-:W-:Y:S02]  /*8720*/  UISETP.NE.AND UP0, UPT, UR59, 0x1, UPT ;  /* 0x000000013b00788c */ /* 0x000fe4000bf05270 */
[----:B------:R-:W-:Y:S07]  /*8730*/  UIMAD.WIDE.U32 UR4, UR11, UR12, URZ ;  /* 0x0000000c0b0472a5 */ /* 0x000fee000f8e00ff */
[----:B------:R-:W-:Y:S02]  /*8740*/  UMOV UR4, UR5 ;  /* 0x0000000500047c82 */ /* 0x000fe40008000000 */
[----:B------:R-:W-:Y:S04]  /*8750*/  USHF.R.U32.HI UR4, URZ, UR13, UR4 ;  /* 0x0000000dff047299 */ /* 0x000fe80008011604 */
[----:B------:R-:W-:Y:S02]  /*8760*/  USEL UR12, UR11, UR4, !UP0 ;  /* 0x000000040b0c7287 */ /* 0x000fe4000c000000 */
[----:B----4-:R-:W-:Y:S02]  /*8770*/  UIADD3 UR4, UP0, UPT, UR16, 0x780, URZ ;  /* 0x0000078010047890 */ /* 0x010fe4000ff1e0ff */
[----:B------:R-:W-:Y:S07]  /*8780*/  UIMAD.WIDE.U32 UR6, UR12, UR15, URZ ;  /* 0x0000000f0c0672a5 */ /* 0x000fee000f8e00ff */
[----:B------:R-:W-:Y:S01]  /*8790*/  UMOV UR5, UR7 ;  /* 0x0000000700057c82 */ /* 0x000fe20008000000 */
[----:B------:R-:W-:Y:S02]  /*87a0*/  UIADD3 UR7, UPT, UPT, -UR11, URZ, URZ ;  /* 0x000000ff0b077290 */ /* 0x000fe4000fffe1ff */
[----:B---3--:R-:W-:Y:S02]  /*87b0*/  USHF.R.U32.HI UR5, URZ, UR18, UR5 ;  /* 0x00000012ff057299 */ /* 0x008fe40008011605 */
[----:B------:R-:W-:Y:S02]  /*87c0*/  UIMAD UR10, UR56, UR7, UR10 ;  /* 0x00000007380a72a4 */ /* 0x000fe4000f8e020a */
[----:B------:R-:W-:Y:S02]  /*87d0*/  USEL UR13, UR12, UR5, !UP1 ;  /* 0x000000050c0d7287 */ /* 0x000fe4000c800000 */
[----:B------:R-:W-:Y:S02]  /*87e0*/  UIADD3 UR5, UPT, UPT, -UR12, URZ, URZ ;  /* 0x000000ff0c057290 */ /* 0x000fe4000fffe1ff */
[----:B------:R-:W-:Y:S02]  /*87f0*/  UIADD3 UR6, UPT, UPT, -UR13, URZ, URZ ;  /* 0x000000ff0d067290 */ /* 0x000fe4000fffe1ff */
[----:B------:R-:W-:Y:S02]  /*8800*/  UIMAD UR11, UR59, UR5, UR11 ;  /* 0x000000053b0b72a4 */ /* 0x000fe4000f8e020b */
[----:B------:R-:W-:Y:S02]  /*8810*/  UIMAD UR12, UR14, UR6, UR12 ;  /* 0x000000060e0c72a4 */ /* 0x000fe4000f8e020c */
[----:B------:R-:W-:Y:S09]  /*8820*/  UIADD3.X UR5, UPT, UPT, URZ, UR17, URZ, UP0, !UPT ;  /* 0x00000011ff057290 */ /* 0x000ff200087fe4ff */
[----:B------:R2:W-:Y:S01]  /*8830*/  UTMASTG.5D.IM2COL [UR8], [UR4] ;  /* 0x00000008040073b5 */ /* 0x0005e20008060000 */
[----:B------:R0:W-:Y:S01]  /*8840*/  UTMACMDFLUSH ;  /* 0x00000000000079b7 */ /* 0x0001e20000000000 */
[----:B--2---:R-:W-:Y:S04]  /*8850*/  DEPBAR.LE SB0, 0x0 ;  /* 0x000080000000791a */ /* 0x004fe80000000000 */
.L_x_137:
[----:B------:R-:W-:Y:S05]  /*8860*/  BSYNC.RECONVERGENT B0 ;  /* 0x0000000000007941 */ /* 0x000fea0003800200 */
.L_x_136:
[----:B------:R-:W-:Y:S01]  /*8870*/  R2UR UR4, R81 ;  /* 0x00000000510472ca */ /* 0x000fe200000e0000 */
[----:B------:R-:W-:Y:S01]  /*8880*/  BAR.SYNC.DEFER_BLOCKING 0x1, 0x80 ;  /* 0x0042000000007b1d */ /* 0x000fe20000010000 */
[----:B------:R-:W-:Y:S01]  /*8890*/  ISETP.NE.AND P0, PT, R36, 0x2, PT ;  /* 0x000000022400780c */ /* 0x000fe20003f05270 */
[----:B------:R-:W-:Y:S01]  /*88a0*/  UISETP.NE.AND UP0, UPT, UR46, URZ, UPT ;  /* 0x000000ff2e00728c */ /* 0x000fe2000bf05270 */
[----:B------:R-:W-:Y:S01]  /*88b0*/  LOP3.LUT R84, R84, 0x1, RZ, 0x3c, !PT ;  /* 0x0000000154547812 */ /* 0x000fe200078e3cff */
[----:B------:R-:W-:Y:S01]  /*88c0*/  UIADD3 UR49, UPT, UPT, UR37, UR63, URZ ;  /* 0x0000003f25317290 */ /* 0x000fe2000fffe0ff */
[----:B------:R-:W-:Y:S02]  /*88d0*/  SEL R0, RZ, 0x1, P0 ;  /* 0x00000001ff007807 */ /* 0x000fe40000000000 */
[----:B------:R-:W-:Y:S02]  /*88e0*/  SEL R36, R36, RZ, P0 ;  /* 0x000000ff24247207 */ /* 0x000fe40000000000 */
[----:B------:R-:W-:Y:S03]  /*88f0*/  LOP3.LUT R85, R85, R0, RZ, 0x3c, !PT ;  /* 0x0000000055557212 */ /* 0x000fe600078e3cff */
[----:B------:R-:W-:Y:S01]  /*8900*/  UIADD3 UR51, UPT, UPT, UR36, UR4, URZ ;  /* 0x0000000424337290 */ /* 0x000fe2000fffe0ff */
[----:B------:R-:W-:Y:S01]  /*8910*/  UMOV UR45, UR50 ;  /* 0x00000032002d7c82 */ /* 0x000fe20008000000 */
[----:B------:R-:W-:Y:S10]  /*8920*/  BRA.U UP0, `(.L_x_138) ;  /* 0xffffffe100f87547 */ /* 0x000ff4000b83ffff */
[----:B------:R-:W-:Y:S05]  /*8930*/  EXIT ;  /* 0x000000000000794d */ /* 0x000fea0003800000 */
.L_x_25:
[----:B------:R-:W-:Y:S07]  /*8940*/  MOV R0, UR9 ;  /* 0x0000000900007c02 */ /* 0x000fee0008000f00 */
.L_x_139:
[----:B--2---:R2:W3:Y:S02]  /*8950*/  SYNCS.PHASECHK.TRANS64.TRYWAIT P0, [R0+URZ+0x120], R4 ;  /* 0x00012004000075a7 */ /* 0x0044e400080011ff */
[----:B---3--:R-:W-:Y:S05]  /*8960*/  @!P0 NANOSLEEP.SYNCS 0x989680 ;  /* 0x009896800000895d */ /* 0x008fea0003900000 */
[----:B------:R-:W3:Y:S02]  /*8970*/  @!P0 SYNCS.PHASECHK.TRANS64 P0, [R0+URZ+0x120], R4 ;  /* 0x00012004000085a7 */ /* 0x000ee400080010ff */
[----:B---3--:R-:W-:Y:S05]  /*8980*/  @!P0 BRA `(.L_x_139) ;  /* 0xfffffffc00f08947 */ /* 0x008fea000383ffff */
[----:B------:R-:W-:Y:S05]  /*8990*/  BRA `(.L_x_24) ;  /* 0xffffff9400807947 */ /* 0x000fea000383ffff */
.L_x_32:
[----:B------:R-:W-:Y:S07]  /*89a0*/  MOV R0, UR9 ;  /* 0x0000000900007c02 */ /* 0x000fee0008000f00 */
.L_x_140:
[----:B-1----:R1:W2:Y:S02]  /*89b0*/  SYNCS.PHASECHK.TRANS64.TRYWAIT P0, [R0+URZ+0x120], R4 ;  /* 0x00012004000075a7 */ /* 0x0022a400080011ff */
[----:B--2---:R-:W-:Y:S05]  /*89c0*/  @!P0 NANOSLEEP.SYNCS 0x989680 ;  /* 0x009896800000895d */ /* 0x004fea0003900000 */
[----:B------:R-:W2:Y:S02]  /*89d0*/  @!P0 SYNCS.PHASECHK.TRANS64 P0, [R0+URZ+0x120], R4 ;  /* 0x00012004000085a7 */ /* 0x000ea400080010ff */
[----:B--2---:R-:W-:Y:S05]  /*89e0*/  @!P0 BRA `(.L_x_140) ;  /* 0xfffffffc00f08947 */ /* 0x004fea000383ffff */
[----:B------:R-:W-:Y:S05]  /*89f0*/  BRA `(.L_x_31) ;  /* 0xffffff9c00247947 */ /* 0x000fea000383ffff */
.L_x_37:
[----:B-1----:R-:W-:-:S07]  /*8a00*/  MOV R0, UR30 ;  /* 0x0000001e00007c02 */ /* 0x002fce0008000f00 */
.L_x_141:
[----:B-1----:R1:W2:Y:S02]  /*8a10*/  SYNCS.PHASECHK.TRANS64.TRYWAIT P0, [R0+URZ+0x260], R3 ;  /* 0x00026003000075a7 */ /* 0x0022a400080011ff */
[----:B--2---:R-:W-:Y:S05]  /*8a20*/  @!P0 NANOSLEEP.SYNCS 0x989680 ;  /* 0x009896800000895d */ /* 0x004fea0003900000 */
[----:B------:R-:W2:Y:S02]  /*8a30*/  @!P0 SYNCS.PHASECHK.TRANS64 P0, [R0+URZ+0x260], R3 ;  /* 0x00026003000085a7 */ /* 0x000ea400080010ff */
[----:B--2---:R-:W-:Y:S05]  /*8a40*/  @!P0 BRA `(.L_x_141) ;  /* 0xfffffffc00f08947 */ /* 0x004fea000383ffff */
[----:B------:R-:W-:Y:S05]  /*8a50*/  BRA `(.L_x_142) ;  /* 0xffffffa000087947 */ /* 0x000fea000383ffff */
.L_x_41:
[----:B------:R-:W-:-:S07]  /*8a60*/  MOV R0, UR4 ;  /* 0x0000000400007c02 */ /* 0x000fce0008000f00 */
.L_x_143:
[----:B-1----:R1:W2:Y:S02]  /*8a70*/  SYNCS.PHASECHK.TRANS64.TRYWAIT P0, [R0+URZ], R2 ;  /* 0x00000002000075a7 */ /* 0x0022a400080011ff */
[----:B--2---:R-:W-:Y:S05]  /*8a80*/  @!P0 NANOSLEEP.SYNCS 0x989680 ;  /* 0x009896800000895d */ /* 0x004fea0003900000 */
[----:B------:R-:W2:Y:S02]  /*8a90*/  @!P0 SYNCS.PHASECHK.TRANS64 P0, [R0+URZ], R2 ;  /* 0x00000002000085a7 */ /* 0x000ea400080010ff */
[----:B--2---:R-:W-:Y:S05]  /*8aa0*/  @!P0 BRA `(.L_x_143) ;  /* 0xfffffffc00f08947 */ /* 0x004fea000383ffff */
[----:B------:R-:W-:Y:S05]  /*8ab0*/  BRA `(.L_x_144) ;  /* 0xffffffa4009c7947 */ /* 0x000fea000383ffff */
.L_x_42:
[----:B------:R-:W-:-:S07]  /*8ac0*/  MOV R0, UR5 ;  /* 0x0000000500007c02 */ /* 0x000fce0008000f00 */
.L_x_145:
[----:B-1----:R1:W2:Y:S02]  /*8ad0*/  SYNCS.PHASECHK.TRANS64.TRYWAIT P0, [R0+URZ], R2 ;  /* 0x00000002000075a7 */ /* 0x0022a400080011ff */
[----:B--2---:R-:W-:Y:S05]  /*8ae0*/  @!P0 NANOSLEEP.SYNCS 0x989680 ;  /* 0x009896800000895d */ /* 0x004fea0003900000 */
[----:B------:R-:W2:Y:S02]  /*8af0*/  @!P0 SYNCS.PHASECHK.TRANS64 P0, [R0+URZ], R2 ;  /* 0x00000002000085a7 */ /* 0x000ea400080010ff */
[----:B--2---:R-:W-:Y:S05]  /*8b00*/  @!P0 BRA `(.L_x_145) ;  /* 0xfffffffc00f08947 */ /* 0x004fea000383ffff */
[----:B------:R-:W-:Y:S05]  /*8b10*/  BRA `(.L_x_146) ;  /* 0xffffffa400ac7947 */ /* 0x000fea000383ffff */
.L_x_43:
[----:B------:R-:W-:-:S07]  /*8b20*/  MOV R0, UR5 ;  /* 0x0000000500007c02 */ /* 0x000fce0008000f00 */
.L_x_147:
[----:B-1----:R1:W2:Y:S02]  /*8b30*/  SYNCS.PHASECHK.TRANS64.TRYWAIT P0, [R0+URZ], R2 ;  /* 0x00000002000075a7 */ /* 0x0022a400080011ff */
[----:B--2---:R-:W-:Y:S05]  /*8b40*/  @!P0 NANOSLEEP.SYNCS 0x989680 ;  /* 0x009896800000895d */ /* 0x004fea0003900000 */
[----:B------:R-:W2:Y:S02]  /*8b50*/  @!P0 SYNCS.PHASECHK.TRANS64 P0, [R0+URZ], R2 ;  /* 0x00000002000085a7 */ /* 0x000ea400080010ff */
[----:B--2---:R-:W-:Y:S05]  /*8b60*/  @!P0 BRA `(.L_x_147) ;  /* 0xfffffffc00f08947 */ /* 0x004fea000383ffff */
[----:B------:R-:W-:Y:S05]  /*8b70*/  BRA `(.L_x_148) ;  /* 0xffffffa400bc7947 */ /* 0x000fea000383ffff */
.L_x_44:
[----:B------:R-:W-:-:S07]  /*8b80*/  MOV R0, UR5 ;  /* 0x0000000500007c02 */ /* 0x000fce0008000f00 */
.L_x_149:
[----:B-1----:R1:W2:Y:S02]  /*8b90*/  SYNCS.PHASECHK.TRANS64.TRYWAIT P0, [R0+URZ], R2 ;  /* 0x00000002000075a7 */ /* 0x0022a400080011ff */
[----:B--2---:R-:W-:Y:S05]  /*8ba0*/  @!P0 NANOSLEEP.SYNCS 0x989680 ;  /* 0x009896800000895d */ /* 0x004fea0003900000 */
[----:B------:R-:W2:Y:S02]  /*8bb0*/  @!P0 SYNCS.PHASECHK.TRANS64 P0, [R0+URZ], R2 ;  /* 0x00000002000085a7 */ /* 0x000ea400080010ff */
[----:B--2---:R-:W-:Y:S05]  /*8bc0*/  @!P0 BRA `(.L_x_149) ;  /* 0xfffffffc00f08947 */ /* 0x004fea000383ffff */
[----:B------:R-:W-:Y:S05]  /*8bd0*/  BRA `(.L_x_150) ;  /* 0xffffffa400cc7947 */ /* 0x000fea000383ffff */
.L_x_45:
[----:B------:R-:W-:-:S07]  /*8be0*/  MOV R0, UR5 ;  /* 0x0000000500007c02 */ /* 0x000fce0008000f00 */
.L_x_151:
[----:B-1----:R1:W2:Y:S02]  /*8bf0*/  SYNCS.PHASECHK.TRANS64.TRYWAIT P0, [R0+URZ], R2 ;  /* 0x00000002000075a7 */ /* 0x0022a400080011ff */
[----:B--2---:R-:W-:Y:S05]  /*8c00*/  @!P0 NANOSLEEP.SYNCS 0x989680 ;  /* 0x009896800000895d */ /* 0x004fea0003900000 */
[----:B------:R-:W2:Y:S02]  /*8c10*/  @!P0 SYNCS.PHASECHK.TRANS64 P0, [R0+URZ], R2 ;  /* 0x00000002000085a7 */ /* 0x000ea400080010ff */
[----:B--2---:R-:W-:Y:S05]  /*8c20*/  @!P0 BRA `(.L_x_151) ;  /* 0xfffffffc00f08947 */ /* 0x004fea000383ffff */
[----:B------:R-:W-:Y:S05]  /*8c30*/  BRA `(.L_x_152) ;  /* 0xffffffa400dc7947 */ /* 0x000fea000383ffff */
.L_x_46:
[----:B------:R-:W-:-:S07]  /*8c40*/  MOV R0, UR5 ;  /* 0x0000000500007c02 */ /* 0x000fce0008000f00 */
.L_x_153:
[----:B-1----:R1:W2:Y:S02]  /*8c50*/  SYNCS.PHASECHK.TRANS64.TRYWAIT P0, [R0+URZ], R2 ;  /* 0x00000002000075a7 */ /* 0x0022a400080011ff */
[----:B--2---:R-:W-:Y:S05]  /*8c60*/  @!P0 NANOSLEEP.SYNCS 0x989680 ;  /* 0x009896800000895d */ /* 0x004fea0003900000 */
[----:B------:R-:W2:Y:S02]  /*8c70*/  @!P0 SYNCS.PHASECHK.TRANS64 P0, [R0+URZ], R2 ;  /* 0x00000002000085a7 */ /* 0x000ea400080010ff */
[----:B--2---:R-:W-:Y:S05]  /*8c80*/  @!P0 BRA `(.L_x_153) ;  /* 0xfffffffc00f08947 */ /* 0x004fea000383ffff */
[----:B------:R-:W-:Y:S05]  /*8c90*/  BRA `(.L_x_154) ;  /* 0xffffffa400ec7947 */ /* 0x000fea000383ffff */
.L_x_47:
[----:B------:R-:W-:-:S07]  /*8ca0*/  MOV R0, UR5 ;  /* 0x0000000500007c02 */ /* 0x000fce0008000f00 */
.L_x_155:
[----:B-1----:R1:W2:Y:S02]  /*8cb0*/  SYNCS.PHASECHK.TRANS64.TRYWAIT P0, [R0+URZ], R2 ;  /* 0x00000002000075a7 */ /* 0x0022a400080011ff */
[----:B--2---:R-:W-:Y:S05]  /*8cc0*/  @!P0 NANOSLEEP.SYNCS 0x989680 ;  /* 0x009896800000895d */ /* 0x004fea0003900000 */
[----:B------:R-:W2:Y:S02]  /*8cd0*/  @!P0 SYNCS.PHASECHK.TRANS64 P0, [R0+URZ], R2 ;  /* 0x00000002000085a7 */ /* 0x000ea400080010ff */
[----:B--2---:R-:W-:Y:S05]  /*8ce0*/  @!P0 BRA `(.L_x_155) ;  /* 0xfffffffc00f08947 */ /* 0x004fea000383ffff */
[----:B------:R-:W-:Y:S05]  /*8cf0*/  BRA `(.L_x_156) ;  /* 0xffffffa400fc7947 */ /* 0x000fea000383ffff */
.L_x_48:
[----:B------:R-:W-:-:S07]  /*8d00*/  MOV R0, UR5 ;  /* 0x0000000500007c02 */ /* 0x000fce0008000f00 */
.L_x_157:
[----:B-1----:R1:W2:Y:S02]  /*8d10*/  SYNCS.PHASECHK.TRANS64.TRYWAIT P0, [R0+URZ], R2 ;  /* 0x00000002000075a7 */ /* 0x0022a400080011ff */
[----:B--2---:R-:W-:Y:S05]  /*8d20*/  @!P0 NANOSLEEP.SYNCS 0x989680 ;  /* 0x009896800000895d */ /* 0x004fea0003900000 */
[----:B------:R-:W2:Y:S02]  /*8d30*/  @!P0 SYNCS.PHASECHK.TRANS64 P0, [R0+URZ], R2 ;  /* 0x00000002000085a7 */ /* 0x000ea400080010ff */
[----:B--2---:R-:W-:Y:S05]  /*8d40*/  @!P0 BRA `(.L_x_157) ;  /* 0xfffffffc00f08947 */ /* 0x004fea000383ffff */
[----:B------:R-:W-:Y:S05]  /*8d50*/  BRA `(.L_x_158) ;  /* 0xffffffa8000c7947 */ /* 0x000fea000383ffff */
.L_x_49:
[----:B------:R-:W-:-:S07]  /*8d60*/  MOV R0, UR5 ;  /* 0x0000000500007c02 */ /* 0x000fce0008000f00 */
.L_x_159:
[----:B-1----:R1:W2:Y:S02]  /*8d70*/  SYNCS.PHASECHK.TRANS64.TRYWAIT P0, [R0+URZ], R2 ;  /* 0x00000002000075a7 */ /* 0x0022a400080011ff */
[----:B--2---:R-:W-:Y:S05]  /*8d80*/  @!P0 NANOSLEEP.SYNCS 0x989680 ;  /* 0x009896800000895d */ /* 0x004fea0003900000 */
[----:B------:R-:W2:Y:S02]  /*8d90*/  @!P0 SYNCS.PHASECHK.TRANS64 P0, [R0+URZ], R2 ;  /* 0x00000002000085a7 */ /* 0x000ea400080010ff */
[----:B--2---:R-:W-:Y:S05]  /*8da0*/  @!P0 BRA `(.L_x_159) ;  /* 0xfffffffc00f08947 */ /* 0x004fea000383ffff */
[----:B------:R-:W-:Y:S05]  /*8db0*/  BRA `(.L_x_160) ;  /* 0xffffffa8001c7947 */ /* 0x000fea000383ffff */
.L_x_50:
[----:B------:R-:W-:-:S07]  /*8dc0*/  MOV R0, UR5 ;  /* 0x0000000500007c02 */ /* 0x000fce0008000f00 */
.L_x_161:
[----:B-1----:R1:W2:Y:S02]  /*8dd0*/  SYNCS.PHASECHK.TRANS64.TRYWAIT P0, [R0+URZ], R2 ;  /* 0x00000002000075a7 */ /* 0x0022a400080011ff */
[----:B--2---:R-:W-:Y:S05]  /*8de0*/  @!P0 NANOSLEEP.SYNCS 0x989680 ;  /* 0x009896800000895d */ /* 0x004fea0003900000 */
[----:B------:R-:W2:Y:S02]  /*8df0*/  @!P0 SYNCS.PHASECHK.TRANS64 P0, [R0+URZ], R2 ;  /* 0x00000002000085a7 */ /* 0x000ea400080010ff */
[----:B--2---:R-:W-:Y:S05]  /*8e00*/  @!P0 BRA `(.L_x_161) ;  /* 0xfffffffc00f08947 */ /* 0x004fea000383ffff */
[----:B------:R-:W-:Y:S05]  /*8e10*/  BRA `(.L_x_162) ;  /* 0xffffffa8002c7947 */ /* 0x000fea000383ffff */
.L_x_51:
[----:B------:R-:W-:-:S07]  /*8e20*/  MOV R0, UR5 ;  /* 0x0000000500007c02 */ /* 0x000fce0008000f00 */
.L_x_163:
[----:B-1----:R1:W2:Y:S02]  /*8e30*/  SYNCS.PHASECHK.TRANS64.TRYWAIT P0, [R0+URZ], R2 ;  /* 0x00000002000075a7 */ /* 0x0022a400080011ff */
[----:B--2---:R-:W-:Y:S05]  /*8e40*/  @!P0 NANOSLEEP.SYNCS 0x989680 ;  /* 0x009896800000895d */ /* 0x004fea0003900000 */
[----:B------:R-:W2:Y:S02]  /*8e50*/  @!P0 SYNCS.PHASECHK.TRANS64 P0, [R0+URZ], R2 ;  /* 0x00000002000085a7 */ /* 0x000ea400080010ff */
[----:B--2---:R-:W-:Y:S05]  /*8e60*/  @!P0 BRA `(.L_x_163) ;  /* 0xfffffffc00f08947 */ /* 0x004fea000383ffff */
[----:B------:R-:W-:Y:S05]  /*8e70*/  BRA `(.L_x_164) ;  /* 0xffffffa8003c7947 */ /* 0x000fea000383ffff */
.L_x_52:
[----:B------:R-:W-:-:S07]  /*8e80*/  MOV R0, UR5 ;  /* 0x0000000500007c02 */ /* 0x000fce0008000f00 */
.L_x_165:
[----:B-1----:R1:W2:Y:S02]  /*8e90*/  SYNCS.PHASECHK.TRANS64.TRYWAIT P0, [R0+URZ], R2 ;  /* 0x00000002000075a7 */ /* 0x0022a400080011ff */
[----:B--2---:R-:W-:Y:S05]  /*8ea0*/  @!P0 NANOSLEEP.SYNCS 0x989680 ;  /* 0x009896800000895d */ /* 0x004fea0003900000 */
[----:B------:R-:W2:Y:S02]  /*8eb0*/  @!P0 SYNCS.PHASECHK.TRANS64 P0, [R0+URZ], R2 ;  /* 0x00000002000085a7 */ /* 0x000ea400080010ff */
[----:B--2---:R-:W-:Y:S05]  /*8ec0*/  @!P0 BRA `(.L_x_165) ;  /* 0xfffffffc00f08947 */ /* 0x004fea000383ffff */
[----:B------:R-:W-:Y:S05]  /*8ed0*/  BRA `(.L_x_166) ;  /* 0xffffffa8004c7947 */ /* 0x000fea000383ffff */
.L_x_53:
[----:B------:R-:W-:-:S07]  /*8ee0*/  MOV R0, UR5 ;  /* 0x0000000500007c02 */ /* 0x000fce0008000f00 */
.L_x_167:
[----:B-1----:R1:W2:Y:S02]  /*8ef0*/  SYNCS.PHASECHK.TRANS64.TRYWAIT P0, [R0+URZ], R2 ;  /* 0x00000002000075a7 */ /* 0x0022a400080011ff */
[----:B--2---:R-:W-:Y:S05]  /*8f00*/  @!P0 NANOSLEEP.SYNCS 0x989680 ;  /* 0x009896800000895d */ /* 0x004fea0003900000 */
[----:B------:R-:W2:Y:S02]  /*8f10*/  @!P0 SYNCS.PHASECHK.TRANS64 P0, [R0+URZ], R2 ;  /* 0x00000002000085a7 */ /* 0x000ea400080010ff */
[----:B--2---:R-:W-:Y:S05]  /*8f20*/  @!P0 BRA `(.L_x_167) ;  /* 0xfffffffc00f08947 */ /* 0x004fea000383ffff */
[----:B------:R-:W-:Y:S05]  /*8f30*/  BRA `(.L_x_168) ;  /* 0xffffffa8005c7947 */ /* 0x000fea000383ffff */
.L_x_54:
[----:B------:R-:W-:-:S07]  /*8f40*/  MOV R0, UR5 ;  /* 0x0000000500007c02 */ /* 0x000fce0008000f00 */
.L_x_169:
[----:B-1----:R1:W2:Y:S02]  /*8f50*/  SYNCS.PHASECHK.TRANS64.TRYWAIT P0, [R0+URZ], R2 ;  /* 0x00000002000075a7 */ /* 0x0022a400080011ff */
[----:B--2---:R-:W-:Y:S05]  /*8f60*/  @!P0 NANOSLEEP.SYNCS 0x989680 ;  /* 0x009896800000895d */ /* 0x004fea0003900000 */
[----:B------:R-:W2:Y:S02]  /*8f70*/  @!P0 SYNCS.PHASECHK.TRANS64 P0, [R0+URZ], R2 ;  /* 0x00000002000085a7 */ /* 0x000ea400080010ff */
[----:B--2---:R-:W-:Y:S05]  /*8f80*/  @!P0 BRA `(.L_x_169) ;  /* 0xfffffffc00f08947 */ /* 0x004fea000383ffff */
[----:B------:R-:W-:Y:S05]  /*8f90*/  BRA `(.L_x_170) ;  /* 0xffffffa8006c7947 */ /* 0x000fea000383ffff */
.L_x_55:
[----:B------:R-:W-:-:S07]  /*8fa0*/  MOV R0, UR5 ;  /* 0x0000000500007c02 */ /* 0x000fce0008000f00 */
.L_x_171:
[----:B-1----:R1:W2:Y:S02]  /*8fb0*/  SYNCS.PHASECHK.TRANS64.TRYWAIT P0, [R0+URZ], R2 ;  /* 0x00000002000075a7 */ /* 0x0022a400080011ff */
[----:B--2---:R-:W-:Y:S05]  /*8fc0*/  @!P0 NANOSLEEP.SYNCS 0x989680 ;  /* 0x009896800000895d */ /* 0x004fea0003900000 */
[----:B------:R-:W2:Y:S02]  /*8fd0*/  @!P0 SYNCS.PHASECHK.TRANS64 P0, [R0+URZ], R2 ;  /* 0x00000002000085a7 */ /* 0x000ea400080010ff */
[----:B--2---:R-:W-:Y:S05]  /*8fe0*/  @!P0 BRA `(.L_x_171) ;  /* 0xfffffffc00f08947 */ /* 0x004fea000383ffff */
[----:B------:R-:W-:Y:S05]  /*8ff0*/  BRA `(.L_x_172) ;  /* 0xffffffa8007c7947 */ /* 0x000fea000383ffff */
.L_x_56:
[----:B------:R-:W-:-:S07]  /*9000*/  MOV R0, UR5 ;  /* 0x0000000500007c02 */ /* 0x000fce0008000f00 */
.L_x_173:
[----:B-1----:R1:W2:Y:S02]  /*9010*/  SYNCS.PHASECHK.TRANS64.TRYWAIT P0, [R0+URZ], R2 ;  /* 0x00000002000075a7 */ /* 0x0022a400080011ff */
[----:B--2---:R-:W-:Y:S05]  /*9020*/  @!P0 NANOSLEEP.SYNCS 0x989680 ;  /* 0x009896800000895d */ /* 0x004fea0003900000 */
[----:B------:R-:W2:Y:S02]  /*9030*/  @!P0 SYNCS.PHASECHK.TRANS64 P0, [R0+URZ], R2 ;  /* 0x00000002000085a7 */ /* 0x000ea400080010ff */
[----:B--2---:R-:W-:Y:S05]  /*9040*/  @!P0 BRA `(.L_x_173) ;  /* 0xfffffffc00f08947 */ /* 0x004fea000383ffff */
[----:B------:R-:W-:Y:S05]  /*9050*/  BRA `(.L_x_174) ;  /* 0xffffffa8008c7947 */ /* 0x000fea000383ffff */
.L_x_57:
[----:B------:R-:W-:-:S07]  /*9060*/  MOV R0, UR5 ;  /* 0x0000000500007c02 */ /* 0x000fce0008000f00 */
.L_x_175:
[----:B-1----:R1:W2:Y:S02]  /*9070*/  SYNCS.PHASECHK.TRANS64.TRYWAIT P0, [R0+URZ], R2 ;  /* 0x00000002000075a7 */ /* 0x0022a400080011ff */
[----:B--2---:R-:W-:Y:S05]  /*9080*/  @!P0 NANOSLEEP.SYNCS 0x989680 ;  /* 0x009896800000895d */ /* 0x004fea0003900000 */
[----:B------:R-:W2:Y:S02]  /*9090*/  @!P0 SYNCS.PHASECHK.TRANS64 P0, [R0+URZ], R2 ;  /* 0x00000002000085a7 */ /* 0x000ea400080010ff */
[----:B--2---:R-:W-:Y:S05]  /*90a0*/  @!P0 BRA `(.L_x_175) ;  /* 0xfffffffc00f08947 */ /* 0x004fea000383ffff */
[----:B------:R-:W-:Y:S05]  /*90b0*/  BRA `(.L_x_176) ;  /* 0xffffffa8009c7947 */ /* 0x000fea000383ffff */
.L_x_58:
[----:B------:R-:W-:-:S07]  /*90c0*/  MOV R0, UR5 ;  /* 0x0000000500007c02 */ /* 0x000fce0008000f00 */
.L_x_177:
[----:B-1----:R1:W2:Y:S02]  /*90d0*/  SYNCS.PHASECHK.TRANS64.TRYWAIT P0, [R0+URZ], R2 ;  /* 0x00000002000075a7 */ /* 0x0022a400080011ff */
[----:B--2---:R-:W-:Y:S05]  /*90e0*/  @!P0 NANOSLEEP.SYNCS 0x989680 ;  /* 0x009896800000895d */ /* 0x004fea0003900000 */
[----:B------:R-:W2:Y:S02]  /*90f0*/  @!P0 SYNCS.PHASECHK.TRANS64 P0, [R0+URZ], R2 ;  /* 0x00000002000085a7 */ /* 0x000ea400080010ff */
[----:B--2---:R-:W-:Y:S05]  /*9100*/  @!P0 BRA `(.L_x_177) ;  /* 0xfffffffc00f08947 */ /* 0x004fea000383ffff */
[----:B------:R-:W-:Y:S05]  /*9110*/  BRA `(.L_x_178) ;  /* 0xffffffa800ac7947 */ /* 0x000fea000383ffff */
.L_x_59:
[----:B------:R-:W-:-:S07]  /*9120*/  MOV R0, UR5 ;  /* 0x0000000500007c02 */ /* 0x000fce0008000f00 */
.L_x_179:
[----:B-1----:R1:W2:Y:S02]  /*9130*/  SYNCS.PHASECHK.TRANS64.TRYWAIT P0, [R0+URZ], R2 ;  /* 0x00000002000075a7 */ /* 0x0022a400080011ff */
[----:B--2---:R-:W-:Y:S05]  /*9140*/  @!P0 NANOSLEEP.SYNCS 0x989680 ;  /* 0x009896800000895d */ /* 0x004fea0003900000 */
[----:B------:R-:W2:Y:S02]  /*9150*/  @!P0 SYNCS.PHASECHK.TRANS64 P0, [R0+URZ], R2 ;  /* 0x00000002000085a7 */ /* 0x000ea400080010ff */
[----:B--2---:R-:W-:Y:S05]  /*9160*/  @!P0 BRA `(.L_x_179) ;  /* 0xfffffffc00f08947 */ /* 0x004fea000383ffff */
[----:B------:R-:W-:Y:S05]  /*9170*/  BRA `(.L_x_180) ;  /* 0xffffffa800bc7947 */ /* 0x000fea000383ffff */
.L_x_60:
[----:B------:R-:W-:-:S07]  /*9180*/  MOV R0, UR5 ;  /* 0x0000000500007c02 */ /* 0x000fce0008000f00 */
.L_x_181:
[----:B-1----:R1:W2:Y:S02]  /*9190*/  SYNCS.PHASECHK.TRANS64.TRYWAIT P0, [R0+URZ], R2 ;  /* 0x00000002000075a7 */ /* 0x0022a400080011ff */
[----:B--2---:R-:W-:Y:S05]  /*91a0*/  @!P0 NANOSLEEP.SYNCS 0x989680 ;  /* 0x009896800000895d */ /* 0x004fea0003900000 */
[----:B------:R-:W2:Y:S02]  /*91b0*/  @!P0 SYNCS.PHASECHK.TRANS64 P0, [R0+URZ], R2 ;  /* 0x00000002000085a7 */ /* 0x000ea400080010ff */
[----:B--2---:R-:W-:Y:S05]  /*91c0*/  @!P0 BRA `(.L_x_181) ;  /* 0xfffffffc00f08947 */ /* 0x004fea000383ffff */
[----:B------:R-:W-:Y:S05]  /*91d0*/  BRA `(.L_x_182) ;  /* 0xffffffa800cc7947 */ /* 0x000fea000383ffff */
.L_x_61:
[----:B------:R-:W-:-:S07]  /*91e0*/  MOV R0, UR5 ;  /* 0x0000000500007c02 */ /* 0x000fce0008000f00 */
.L_x_183:
[----:B-1----:R1:W2:Y:S02]  /*91f0*/  SYNCS.PHASECHK.TRANS64.TRYWAIT P0, [R0+URZ], R2 ;  /* 0x00000002000075a7 */ /* 0x0022a400080011ff */
[----:B--2---:R-:W-:Y:S05]  /*9200*/  @!P0 NANOSLEEP.SYNCS 0x989680 ;  /* 0x009896800000895d */ /* 0x004fea0003900000 */
[----:B------:R-:W2:Y:S02]  /*9210*/  @!P0 SYNCS.PHASECHK.TRANS64 P0, [R0+URZ], R2 ;  /* 0x00000002000085a7 */ /* 0x000ea400080010ff */
[----:B--2---:R-:W-:Y:S05]  /*9220*/  @!P0 BRA `(.L_x_183) ;  /* 0xfffffffc00f08947 */ /* 0x004fea000383ffff */
[----:B------:R-:W-:Y:S05]  /*9230*/  BRA `(.L_x_184) ;  /* 0xffffffa800dc7947 */ /* 0x000fea000383ffff */
.L_x_62:
[----:B------:R-:W-:-:S07]  /*9240*/  MOV R0, UR5 ;  /* 0x0000000500007c02 */ /* 0x000fce0008000f00 */
.L_x_185:
[----:B-1----:R1:W2:Y:S02]  /*9250*/  SYNCS.PHASECHK.TRANS64.TRYWAIT P0, [R0+URZ], R2 ;  /* 0x00000002000075a7 */ /* 0x0022a400080011ff */
[----:B--2---:R-:W-:Y:S05]  /*9260*/  @!P0 NANOSLEEP.SYNCS 0x989680 ;  /* 0x009896800000895d */ /* 0x004fea0003900000 */
[----:B------:R-:W2:Y:S02]  /*9270*/  @!P0 SYNCS.PHASECHK.TRANS64 P0, [R0+URZ], R2 ;  /* 0x00000002000085a7 */ /* 0x000ea400080010ff */
[----:B--2---:R-:W-:Y:S05]  /*9280*/  @!P0 BRA `(.L_x_185) ;  /* 0xfffffffc00f08947 */ /* 0x004fea000383ffff */
[----:B------:R-:W-:Y:S05]  /*9290*/  BRA `(.L_x_186) ;  /* 0xffffffa800ec7947 */ /* 0x000fea000383ffff */
.L_x_63:
[----:B------:R-:W-:-:S07]  /*92a0*/  MOV R0, UR5 ;  /* 0x0000000500007c02 */ /* 0x000fce0008000f00 */
.L_x_187:
[----:B-1----:R1:W2:Y:S02]  /*92b0*/  SYNCS.PHASECHK.TRANS64.TRYWAIT P0, [R0+URZ], R2 ;  /* 0x00000002000075a7 */ /* 0x0022a400080011ff */
[----:B--2---:R-:W-:Y:S05]  /*92c0*/  @!P0 NANOSLEEP.SYNCS 0x989680 ;  /* 0x009896800000895d */ /* 0x004fea0003900000 */
[----:B------:R-:W2:Y:S02]  /*92d0*/  @!P0 SYNCS.PHASECHK.TRANS64 P0, [R0+URZ], R2 ;  /* 0x00000002000085a7 */ /* 0x000ea400080010ff */
[----:B--2---:R-:W-:Y:S05]  /*92e0*/  @!P0 BRA `(.L_x_187) ;  /* 0xfffffffc00f08947 */ /* 0x004fea000383ffff */
[----:B------:R-:W-:Y:S05]  /*92f0*/  BRA `(.L_x_188) ;  /* 0xffffffa800fc7947 */ /* 0x000fea000383ffff */
.L_x_64:
[----:B------:R-:W-:-:S07]  /*9300*/  MOV R0, UR5 ;  /* 0x0000000500007c02 */ /* 0x000fce0008000f00 */
.L_x_189:
[----:B-1----:R1:W2:Y:S02]  /*9310*/  SYNCS.PHASECHK.TRANS64.TRYWAIT P0, [R0+URZ], R2 ;  /* 0x00000002000075a7 */ /* 0x0022a400080011ff */
[----:B--2---:R-:W-:Y:S05]  /*9320*/  @!P0 NANOSLEEP.SYNCS 0x989680 ;  /* 0x009896800000895d */ /* 0x004fea0003900000 */
[----:B------:R-:W2:Y:S02]  /*9330*/  @!P0 SYNCS.PHASECHK.TRANS64 P0, [R0+URZ], R2 ;  /* 0x00000002000085a7 */ /* 0x000ea400080010ff */
[----:B--2---:R-:W-:Y:S05]  /*9340*/  @!P0 BRA `(.L_x_189) ;  /* 0xfffffffc00f08947 */ /* 0x004fea000383ffff */
[----:B------:R-:W-:Y:S05]  /*9350*/  BRA `(.L_x_190) ;  /* 0xffffffac000c7947 */ /* 0x000fea000383ffff */
.L_x_65:
[----:B------:R-:W-:-:S07]  /*9360*/  MOV R0, UR5 ;  /* 0x0000000500007c02 */ /* 0x000fce0008000f00 */
.L_x_191:
[----:B-1----:R1:W2:Y:S02]  /*9370*/  SYNCS.PHASECHK.TRANS64.TRYWAIT P0, [R0+URZ], R2 ;  /* 0x00000002000075a7 */ /* 0x0022a400080011ff */
[----:B--2---:R-:W-:Y:S05]  /*9380*/  @!P0 NANOSLEEP.SYNCS 0x989680 ;  /* 0x009896800000895d */ /* 0x004fea0003900000 */
[----:B------:R-:W2:Y:S02]  /*9390*/  @!P0 SYNCS.PHASECHK.TRANS64 P0, [R0+URZ], R2 ;  /* 0x00000002000085a7 */ /* 0x000ea400080010ff */
[----:B--2---:R-:W-:Y:S05]  /*93a0*/  @!P0 BRA `(.L_x_191) ;  /* 0xfffffffc00f08947 */ /* 0x004fea000383ffff */
[----:B------:R-:W-:Y:S05]  /*93b0*/  BRA `(.L_x_192) ;  /* 0xffffffac001c7947 */ /* 0x000fea000383ffff */
.L_x_66:
[----:B------:R-:W-:-:S07]  /*93c0*/  MOV R0, UR5 ;  /* 0x0000000500007c02 */ /* 0x000fce0008000f00 */
.L_x_193:
[----:B-1----:R1:W2:Y:S02]  /*93d0*/  SYNCS.PHASECHK.TRANS64.TRYWAIT P0, [R0+URZ], R2 ;  /* 0x00000002000075a7 */ /* 0x0022a400080011ff */
[----:B--2---:R-:W-:Y:S05]  /*93e0*/  @!P0 NANOSLEEP.SYNCS 0x989680 ;  /* 0x009896800000895d */ /* 0x004fea0003900000 */
[----:B------:R-:W2:Y:S02]  /*93f0*/  @!P0 SYNCS.PHASECHK.TRANS64 P0, [R0+URZ], R2 ;  /* 0x00000002000085a7 */ /* 0x000ea400080010ff */
[----:B--2---:R-:W-:Y:S05]  /*9400*/  @!P0 BRA `(.L_x_193) ;  /* 0xfffffffc00f08947 */ /* 0x004fea000383ffff */
[----:B------:R-:W-:Y:S05]  /*9410*/  BRA `(.L_x_194) ;  /* 0xffffffac002c7947 */ /* 0x000fea000383ffff */
.L_x_67:
[----:B------:R-:W-:-:S07]  /*9420*/  MOV R0, UR5 ;  /* 0x0000000500007c02 */ /* 0x000fce0008000f00 */
.L_x_195:
[----:B-1----:R1:W2:Y:S02]  /*9430*/  SYNCS.PHASECHK.TRANS64.TRYWAIT P0, [R0+URZ], R2 ;  /* 0x00000002000075a7 */ /* 0x0022a400080011ff */
[----:B--2---:R-:W-:Y:S05]  /*9440*/  @!P0 NANOSLEEP.SYNCS 0x989680 ;  /* 0x009896800000895d */ /* 0x004fea0003900000 */
[----:B------:R-:W2:Y:S02]  /*9450*/  @!P0 SYNCS.PHASECHK.TRANS64 P0, [R0+URZ], R2 ;  /* 0x00000002000085a7 */ /* 0x000ea400080010ff */
[----:B--2---:R-:W-:Y:S05]  /*9460*/  @!P0 BRA `(.L_x_195) ;  /* 0xfffffffc00f08947 */ /* 0x004fea000383ffff */
[----:B------:R-:W-:Y:S05]  /*9470*/  BRA `(.L_x_196) ;  /* 0xffffffac003c7947 */ /* 0x000fea000383ffff */
.L_x_68:
[----:B------:R-:W-:-:S07]  /*9480*/  MOV R0, UR5 ;  /* 0x0000000500007c02 */ /* 0x000fce0008000f00 */
.L_x_197:
[----:B-1----:R1:W2:Y:S02]  /*9490*/  SYNCS.PHASECHK.TRANS64.TRYWAIT P0, [R0+URZ], R2 ;  /* 0x00000002000075a7 */ /* 0x0022a400080011ff */
[----:B--2---:R-:W-:Y:S05]  /*94a0*/  @!P0 NANOSLEEP.SYNCS 0x989680 ;  /* 0x009896800000895d */ /* 0x004fea0003900000 */
[----:B------:R-:W2:Y:S02]  /*94b0*/  @!P0 SYNCS.PHASECHK.TRANS64 P0, [R0+URZ], R2 ;  /* 0x00000002000085a7 */ /* 0x000ea400080010ff */
[----:B--2---:R-:W-:Y:S05]  /*94c0*/  @!P0 BRA `(.L_x_197) ;  /* 0xfffffffc00f08947 */ /* 0x004fea000383ffff */
[----:B------:R-:W-:Y:S05]  /*94d0*/  BRA `(.L_x_198) ;  /* 0xffffffac004c7947 */ /* 0x000fea000383ffff */
.L_x_69:
[----:B------:R-:W-:-:S07]  /*94e0*/  MOV R0, UR5 ;  /* 0x0000000500007c02 */ /* 0x000fce0008000f00 */
.L_x_199:
[----:B-1----:R1:W2:Y:S02]  /*94f0*/  SYNCS.PHASECHK.TRANS64.TRYWAIT P0, [R0+URZ], R2 ;  /* 0x00000002000075a7 */ /* 0x0022a400080011ff */
[----:B--2---:R-:W-:Y:S05]  /*9500*/  @!P0 NANOSLEEP.SYNCS 0x989680 ;  /* 0x009896800000895d */ /* 0x004fea0003900000 */
[----:B------:R-:W2:Y:S02]  /*9510*/  @!P0 SYNCS.PHASECHK.TRANS64 P0, [R0+URZ], R2 ;  /* 0x00000002000085a7 */ /* 0x000ea400080010ff */
[----:B--2---:R-:W-:Y:S05]  /*9520*/  @!P0 BRA `(.L_x_199) ;  /* 0xfffffffc00f08947 */ /* 0x004fea000383ffff */
[----:B------:R-:W-:Y:S05]  /*9530*/  BRA `(.L_x_200) ;  /* 0xffffffac005c7947 */ /* 0x000fea000383ffff */
.L_x_70:
[----:B------:R-:W-:-:S07]  /*9540*/  MOV R0, UR5 ;  /* 0x0000000500007c02 */ /* 0x000fce0008000f00 */
.L_x_201:
[----:B-1----:R1:W2:Y:S02]  /*9550*/  SYNCS.PHASECHK.TRANS64.TRYWAIT P0, [R0+URZ], R2 ;  /* 0x00000002000075a7 */ /* 0x0022a400080011ff */
[----:B--2---:R-:W-:Y:S05]  /*9560*/  @!P0 NANOSLEEP.SYNCS 0x989680 ;  /* 0x009896800000895d */ /* 0x004fea0003900000 */
[----:B------:R-:W2:Y:S02]  /*9570*/  @!P0 SYNCS.PHASECHK.TRANS64 P0, [R0+URZ], R2 ;  /* 0x00000002000085a7 */ /* 0x000ea400080010ff */
[----:B--2---:R-:W-:Y:S05]  /*9580*/  @!P0 BRA `(.L_x_201) ;  /* 0xfffffffc00f08947 */ /* 0x004fea000383ffff */
[----:B------:R-:W-:Y:S05]  /*9590*/  BRA `(.L_x_202) ;  /* 0xffffffac006c7947 */ /* 0x000fea000383ffff */
.L_x_71:
[----:B------:R-:W-:-:S07]  /*95a0*/  MOV R0, UR5 ;  /* 0x0000000500007c02 */ /* 0x000fce0008000f00 */
.L_x_203:
[----:B-1----:R1:W2:Y:S02]  /*95b0*/  SYNCS.PHASECHK.TRANS64.TRYWAIT P0, [R0+URZ], R2 ;  /* 0x00000002000075a7 */ /* 0x0022a400080011ff */
[----:B--2---:R-:W-:Y:S05]  /*95c0*/  @!P0 NANOSLEEP.SYNCS 0x989680 ;  /* 0x009896800000895d */ /* 0x004fea0003900000 */
[----:B------:R-:W2:Y:S02]  /*95d0*/  @!P0 SYNCS.PHASECHK.TRANS64 P0, [R0+URZ], R2 ;  /* 0x00000002000085a7 */ /* 0x000ea400080010ff */
[----:B--2---:R-:W-:Y:S05]  /*95e0*/  @!P0 BRA `(.L_x_203) ;  /* 0xfffffffc00f08947 */ /* 0x004fea000383ffff */
[----:B------:R-:W-:Y:S05]  /*95f0*/  BRA `(.L_x_204) ;  /* 0xffffffac007c7947 */ /* 0x000fea000383ffff */
.L_x_72:
[----:B------:R-:W-:-:S07]  /*9600*/  MOV R0, UR5 ;  /* 0x0000000500007c02 */ /* 0x000fce0008000f00 */
.L_x_205:
[----:B-1----:R1:W2:Y:S02]  /*9610*/  SYNCS.PHASECHK.TRANS64.TRYWAIT P0, [R0+URZ], R2 ;  /* 0x00000002000075a7 */ /* 0x0022a400080011ff */
[----:B--2---:R-:W-:Y:S05]  /*9620*/  @!P0 NANOSLEEP.SYNCS 0x989680 ;  /* 0x009896800000895d */ /* 0x004fea0003900000 */
[----:B------:R-:W2:Y:S02]  /*9630*/  @!P0 SYNCS.PHASECHK.TRANS64 P0, [R0+URZ], R2 ;  /* 0x00000002000085a7 */ /* 0x000ea400080010ff */
[----:B--2---:R-:W-:Y:S05]  /*9640*/  @!P0 BRA `(.L_x_205) ;  /* 0xfffffffc00f08947 */ /* 0x004fea000383ffff */
[----:B------:R-:W-:Y:S05]  /*9650*/  BRA `(.L_x_206) ;  /* 0xffffffac008c7947 */ /* 0x000fea000383ffff */
.L_x_73:
[----:B------:R-:W-:-:S07]  /*9660*/  MOV R0, UR5 ;  /* 0x0000000500007c02 */ /* 0x000fce0008000f00 */
.L_x_207:
[----:B-1----:R1:W2:Y:S02]  /*9670*/  SYNCS.PHASECHK.TRANS64.TRYWAIT P0, [R0+URZ], R2 ;  /* 0x00000002000075a7 */ /* 0x0022a400080011ff */
[----:B--2---:R-:W-:Y:S05]  /*9680*/  @!P0 NANOSLEEP.SYNCS 0x989680 ;  /* 0x009896800000895d */ /* 0x004fea0003900000 */
[----:B------:R-:W2:Y:S02]  /*9690*/  @!P0 SYNCS.PHASECHK.TRANS64 P0, [R0+URZ], R2 ;  /* 0x00000002000085a7 */ /* 0x000ea400080010ff */
[----:B--2---:R-:W-:Y:S05]  /*96a0*/  @!P0 BRA `(.L_x_207) ;  /* 0xfffffffc00f08947 */ /* 0x004fea000383ffff */
[----:B------:R-:W-:Y:S05]  /*96b0*/  BRA `(.L_x_208) ;  /* 0xffffffac009c7947 */ /* 0x000fea000383ffff */
.L_x_74:
[----:B------:R-:W-:-:S07]  /*96c0*/  MOV R0, UR5 ;  /* 0x0000000500007c02 */ /* 0x000fce0008000f00 */
.L_x_209:
[----:B-1----:R1:W2:Y:S02]  /*96d0*/  SYNCS.PHASECHK.TRANS64.TRYWAIT P0, [R0+URZ], R2 ;  /* 0x00000002000075a7 */ /* 0x0022a400080011ff */
[----:B--2---:R-:W-:Y:S05]  /*96e0*/  @!P0 NANOSLEEP.SYNCS 0x989680 ;  /* 0x009896800000895d */ /* 0x004fea0003900000 */
[----:B------:R-:W2:Y:S02]  /*96f0*/  @!P0 SYNCS.PHASECHK.TRANS64 P0, [R0+URZ], R2 ;  /* 0x00000002000085a7 */ /* 0x000ea400080010ff */
[----:B--2---:R-:W-:Y:S05]  /*9700*/  @!P0 BRA `(.L_x_209) ;  /* 0xfffffffc00f08947 */ /* 0x004fea000383ffff */
[----:B------:R-:W-:Y:S05]  /*9710*/  BRA `(.L_x_210) ;  /* 0xffffffac00ac7947 */ /* 0x000fea000383ffff */
.L_x_75:
[----:B------:R-:W-:-:S07]  /*9720*/  MOV R0, UR5 ;  /* 0x0000000500007c02 */ /* 0x000fce0008000f00 */
.L_x_211:
[----:B-1----:R1:W2:Y:S02]  /*9730*/  SYNCS.PHASECHK.TRANS64.TRYWAIT P0, [R0+URZ], R2 ;  /* 0x00000002000075a7 */ /* 0x0022a400080011ff */
[----:B--2---:R-:W-:Y:S05]  /*9740*/  @!P0 NANOSLEEP.SYNCS 0x989680 ;  /* 0x009896800000895d */ /* 0x004fea0003900000 */
[----:B------:R-:W2:Y:S02]  /*9750*/  @!P0 SYNCS.PHASECHK.TRANS64 P0, [R0+URZ], R2 ;  /* 0x00000002000085a7 */ /* 0x000ea400080010ff */
[----:B--2---:R-:W-:Y:S05]  /*9760*/  @!P0 BRA `(.L_x_211) ;  /* 0xfffffffc00f08947 */ /* 0x004fea000383ffff */
[----:B------:R-:W-:Y:S05]  /*9770*/  BRA `(.L_x_212) ;  /* 0xffffffac00bc7947 */ /* 0x000fea000383ffff */
.L_x_78:
[----:B------:R-:W-:-:S07]  /*9780*/  MOV R4, UR4 ;  /* 0x0000000400047c02 */ /* 0x000fce0008000f00 */
.L_x_213:
[----:B--2---:R2:W3:Y:S02]  /*9790*/  SYNCS.PHASECHK.TRANS64.TRYWAIT P1, [R4+URZ+0x268], R6 ;  /* 0x00026806040075a7 */ /* 0x0044e400080211ff */
[----:B---3--:R-:W-:Y:S05]  /*97a0*/  @!P1 NANOSLEEP.SYNCS 0x989680 ;  /* 0x009896800000995d */ /* 0x008fea0003900000 */
[----:B------:R-:W3:Y:S02]  /*97b0*/  @!P1 SYNCS.PHASECHK.TRANS64 P1, [R4+URZ+0x268], R6 ;  /* 0x00026806040095a7 */ /* 0x000ee400080210ff */
[----:B---3--:R-:W-:Y:S05]  /*97c0*/  @!P1 BRA `(.L_x_213) ;  /* 0xfffffffc00f09947 */ /* 0x008fea000383ffff */
[----:B------:R-:W-:Y:S05]  /*97d0*/  BRA `(.L_x_214) ;  /* 0xffffffb0002c7947 */ /* 0x000fea000383ffff */
.L_x_79:
[----:B--2---:R-:W-:-:S07]  /*97e0*/  MOV R4, UR4 ;  /* 0x0000000400047c02 */ /* 0x004fce0008000f00 */
.L_x_215:
[----:B--2---:R2:W3:Y:S02]  /*97f0*/  SYNCS.PHASECHK.TRANS64.TRYWAIT P1, [R4+URZ+0x260], R5 ;  /* 0x00026005040075a7 */ /* 0x0044e400080211ff */
[----:B---3--:R-:W-:Y:S05]  /*9800*/  @!P1 NANOSLEEP.SYNCS 0x989680 ;  /* 0x009896800000995d */ /* 0x008fea0003900000 */
[----:B------:R-:W3:Y:S02]  /*9810*/  @!P1 SYNCS.PHASECHK.TRANS64 P1, [R4+URZ+0x260], R5 ;  /* 0x00026005040095a7 */ /* 0x000ee400080210ff */
[----:B---3--:R-:W-:Y:S05]  /*9820*/  @!P1 BRA `(.L_x_215) ;  /* 0xfffffffc00f09947 */ /* 0x008fea000383ffff */
[----:B------:R-:W-:Y:S05]  /*9830*/  BRA `(.L_x_216) ;  /* 0xffffffb000347947 */ /* 0x000fea000383ffff */
.L_x_89:
[----:B--2---:R-:W-:-:S04]  /*9840*/  MOV R5, UR5 ;  /* 0x0000000500057c02 */ /* 0x004fc80008000f00 */
[----:B------:R2:W3:Y:S03]  /*9850*/  SYNCS.PHASECHK.TRANS64.TRYWAIT P0, [R5+URZ+0x8], R6 ;  /* 0x00000806050075a7 */ /* 0x0004e600080011ff */
[----:B---3--:R-:W-:Y:S05]  /*9860*/  @!P0 NANOSLEEP.SYNCS 0x989680 ;  /* 0x009896800000895d */ /* 0x008fea0003900000 */
[----:B------:R-:W3:Y:S02]  /*9870*/  @!P0 SYNCS.PHASECHK.TRANS64 P0, [R5+URZ+0x8], R6 ;  /* 0x00000806050085a7 */ /* 0x000ee400080010ff */
[----:B---3--:R-:W-:Y:S05]  /*9880*/  @!P0 BRA `(.L_x_89) ;  /* 0xfffffffc00ec8947 */ /* 0x008fea000383ffff */
[----:B------:R-:W-:Y:S05]  /*9890*/  BRA `(.L_x_88) ;  /* 0xffffffb400007947 */ /* 0x000fea000383ffff */
.L_x_91:
[----:B------:R-:W-:Y:S01]  /*98a0*/  BSSY B0, `(.L_x_217) ;  /* 0x0000006000007945 */ /* 0x000fe20003800000 */
[----:B------:R-:W-:-:S07]  /*98b0*/  MOV R15, 0xffffffff ;  /* 0xffffffff000f7802 */ /* 0x000fce0000000f00 */
[----:B-12--5:R-:W-:Y:S05]  /*98c0*/  WARPSYNC.COLLECTIVE R15, `(.L_x_218) ;  /* 0x000000000f0c7348 */ /* 0x026fea0003c00000 */
[----:B------:R-:W-:Y:S02]  /*98d0*/  ELECT P6, UR79, PT ;  /* 0x00000000004f782f */ /* 0x000fe400038c0000 */
[----:B------:R-:W-:Y:S01]  /*98e0*/  MOV R14, UR79 ;  /* 0x0000004f000e7c02 */ /* 0x000fe20008000f00 */
[----:B-12--5:R-:W-:Y:S10]  /*98f0*/  ENDCOLLECTIVE ;  /* 0x000000000000791b */ /* 0x026ff40003800000 */
.L_x_218:
[----:B------:R-:W-:Y:S05]  /*9900*/  BSYNC B0 ;  /* 0x0000000000007941 */ /* 0x000fea0003800000 */
.L_x_217:
[----:B------:R-:W-:Y:S01]  /*9910*/  PLOP3.LUT P0, PT, P6, PT, PT, 0x80, 0x8 ;  /* 0x000000000008781c */ /* 0x000fe2000370f070 */
[----:B------:R-:W-:-:S12]  /*9920*/  BRA `(.L_x_219) ;  /* 0xffffffb4002c7947 */ /* 0x000fd8000383ffff */
.L_x_93:
[----:B--2---:R-:W-:-:S04]  /*9930*/  MOV R3, UR5 ;  /* 0x0000000500037c02 */ /* 0x004fc80008000f00 */
[----:B------:R2:W3:Y:S03]  /*9940*/  SYNCS.PHASECHK.TRANS64.TRYWAIT P0, [R3+URZ+0x8], R4 ;  /* 0x00000804030075a7 */ /* 0x0004e600080011ff */
[----:B---3--:R-:W-:Y:S05]  /*9950*/  @!P0 NANOSLEEP.SYNCS 0x989680 ;  /* 0x009896800000895d */ /* 0x008fea0003900000 */
[----:B------:R-:W3:Y:S02]  /*9960*/  @!P0 SYNCS.PHASECHK.TRANS64 P0, [R3+URZ+0x8], R4 ;  /* 0x00000804030085a7 */ /* 0x000ee400080010ff */
[----:B---3--:R-:W-:Y:S05]  /*9970*/  @!P0 BRA `(.L_x_93) ;  /* 0xfffffffc00ec8947 */ /* 0x008fea000383ffff */
[----:B------:R-:W-:Y:S05]  /*9980*/  BRA `(.L_x_92) ;  /* 0xffffffb400307947 */ /* 0x000fea000383ffff */
.L_x_94:
[----:B------:R-:W-:-:S07]  /*9990*/  MOV R4, UR17 ;  /* 0x0000001100047c02 */ /* 0x000fce0008000f00 */
.L_x_220:
[----:B-1----:R1:W2:Y:S02]  /*99a0*/  SYNCS.PHASECHK.TRANS64.TRYWAIT P0, [R4+URZ+0x260], R5 ;  /* 0x00026005040075a7 */ /* 0x0022a400080011ff */
[----:B--2---:R-:W-:Y:S05]  /*99b0*/  @!P0 NANOSLEEP.SYNCS 0x989680 ;  /* 0x009896800000895d */ /* 0x004fea0003900000 */
[----:B------:R-:W2:Y:S02]  /*99c0*/  @!P0 SYNCS.PHASECHK.TRANS64 P0, [R4+URZ+0x260], R5 ;  /* 0x00026005040085a7 */ /* 0x000ea400080010ff */
[----:B--2---:R-:W-:Y:S05]  /*99d0*/  @!P0 BRA `(.L_x_220) ;  /* 0xfffffffc00f08947 */ /* 0x004fea000383ffff */
[----:B------:R-:W-:Y:S05]  /*99e0*/  BRA `(.L_x_221) ;  /* 0xffffffb8001c7947 */ /* 0x000fea000383ffff */
.L_x_96:
[----:B------:R-:W-:-:S07]  /*99f0*/  MOV R4, UR22 ;  /* 0x0000001600047c02 */ /* 0x000fce0008000f00 */
.L_x_222:
[----:B-1----:R1:W2:Y:S02]  /*9a00*/  SYNCS.PHASECHK.TRANS64.TRYWAIT P0, [R4+URZ+0x280], R5 ;  /* 0x00028005040075a7 */ /* 0x0022a400080011ff */
[----:B--2---:R-:W-:Y:S05]  /*9a10*/  @!P0 NANOSLEEP.SYNCS 0x989680 ;  /* 0x009896800000895d */ /* 0x004fea0003900000 */
[----:B------:R-:W2:Y:S02]  /*9a20*/  @!P0 SYNCS.PHASECHK.TRANS64 P0, [R4+URZ+0x280], R5 ;  /* 0x00028005040085a7 */ /* 0x000ea400080010ff */
[----:B--2---:R-:W-:Y:S05]  /*9a30*/  @!P0 BRA `(.L_x_222) ;  /* 0xfffffffc00f08947 */ /* 0x004fea000383ffff */
[----:B------:R-:W-:Y:S05]  /*9a40*/  BRA `(.L_x_95) ;  /* 0xffffffb8003c7947 */ /* 0x000fea000383ffff */
.L_x_100:
[----:B-1----:R-:W-:Y:S07]  /*9a50*/  MOV R4, UR10 ;  /* 0x0000000a00047c02 */ /* 0x002fee0008000f00 */
.L_x_223:
[----:B-1----:R1:W2:Y:S02]  /*9a60*/  SYNCS.PHASECHK.TRANS64.TRYWAIT P0, [R4+URZ], R6 ;  /* 0x00000006040075a7 */ /* 0x0022a400080011ff */
[----:B--2---:R-:W-:Y:S05]  /*9a70*/  @!P0 NANOSLEEP.SYNCS 0x989680 ;  /* 0x009896800000895d */ /* 0x004fea0003900000 */
[----:B------:R-:W2:Y:S02]  /*9a80*/  @!P0 SYNCS.PHASECHK.TRANS64 P0, [R4+URZ], R6 ;  /* 0x00000006040085a7 */ /* 0x000ea400080010ff */
[----:B--2---:R-:W-:Y:S05]  /*9a90*/  @!P0 BRA `(.L_x_223) ;  /* 0xfffffffc00f08947 */ /* 0x004fea000383ffff */
[----:B------:R-:W-:Y:S05]  /*9aa0*/  BRA `(.L_x_99) ;  /* 0xffffffb800607947 */ /* 0x000fea000383ffff */
.L_x_104:
[----:B--2---:R-:W-:-:S07]  /*9ab0*/  MOV R0, UR4 ;  /* 0x0000000400007c02 */ /* 0x004fce0008000f00 */
.L_x_224:
[----:B-1----:R1:W2:Y:S02]  /*9ac0*/  SYNCS.PHASECHK.TRANS64.TRYWAIT P0, [R0+URZ], R2 ;  /* 0x00000002000075a7 */ /* 0x0022a400080011ff */
[----:B--2---:R-:W-:Y:S05]  /*9ad0*/  @!P0 NANOSLEEP.SYNCS 0x989680 ;  /* 0x009896800000895d */ /* 0x004fea0003900000 */
[----:B------:R-:W2:Y:S02]  /*9ae0*/  @!P0 SYNCS.PHASECHK.TRANS64 P0, [R0+URZ], R2 ;  /* 0x00000002000085a7 */ /* 0x000ea400080010ff */
[----:B--2---:R-:W-:Y:S05]  /*9af0*/  @!P0 BRA `(.L_x_224) ;  /* 0xfffffffc00f08947 */ /* 0x004fea000383ffff */
[----:B------:R-:W-:Y:S05]  /*9b00*/  BRA `(.L_x_225) ;  /* 0xffffffbc00387947 */ /* 0x000fea000383ffff */
.L_x_107:
[----:B------:R-:W-:-:S07]  /*9b10*/  MOV R0, UR17 ;  /* 0x0000001100007c02 */ /* 0x000fce0008000f00 */
.L_x_226:
[----:B-1----:R1:W2:Y:S02]  /*9b20*/  SYNCS.PHASECHK.TRANS64.TRYWAIT P1, [R0+URZ+0x290], R2 ;  /* 0x00029002000075a7 */ /* 0x0022a400080211ff */
[----:B--2---:R-:W-:Y:S05]  /*9b30*/  @!P1 NANOSLEEP.SYNCS 0x989680 ;  /* 0x009896800000995d */ /* 0x004fea0003900000 */
[----:B------:R-:W2:Y:S02]  /*9b40*/  @!P1 SYNCS.PHASECHK.TRANS64 P1, [R0+URZ+0x290], R2 ;  /* 0x00029002000095a7 */ /* 0x000ea400080210ff */
[----:B--2---:R-:W-:Y:S05]  /*9b50*/  @!P1 BRA `(.L_x_226) ;  /* 0xfffffffc00f09947 */ /* 0x004fea000383ffff */
[----:B------:R-:W-:Y:S05]  /*9b60*/  BRA `(.L_x_227) ;  /* 0xffffffbc00847947 */ /* 0x000fea000383ffff */
.L_x_112:
[----:B------:R-:W-:Y:S07]  /*9b70*/  MOV R0, UR28 ;  /* 0x0000001c00007c02 */ /* 0x000fee0008000f00 */
.L_x_228:
[----:B-1----:R1:W2:Y:S02]  /*9b80*/  SYNCS.PHASECHK.TRANS64.TRYWAIT P0, [R0+URZ+0x260], R3 ;  /* 0x00026003000075a7 */ /* 0x0022a400080011ff */
[----:B--2---:R-:W-:Y:S05]  /*9b90*/  @!P0 NANOSLEEP.SYNCS 0x989680 ;  /* 0x009896800000895d */ /* 0x004fea0003900000 */
[----:B------:R-:W2:Y:S02]  /*9ba0*/  @!P0 SYNCS.PHASECHK.TRANS64 P0, [R0+URZ+0x260], R3 ;  /* 0x00026003000085a7 */ /* 0x000ea400080010ff */
[----:B--2---:R-:W-:Y:S05]  /*9bb0*/  @!P0 BRA `(.L_x_228) ;  /* 0xfffffffc00f08947 */ /* 0x004fea000383ffff */
[----:B------:R-:W-:Y:S05]  /*9bc0*/  BRA `(.L_x_229) ;  /* 0xffffffc000b07947 */ /* 0x000fea000383ffff */
.L_x_115:
[----:B------:R-:W-:Y:S07]  /*9bd0*/  MOV R0, UR28 ;  /* 0x0000001c00007c02 */ /* 0x000fee0008000f00 */
.L_x_230:
[----:B-1----:R1:W2:Y:S02]  /*9be0*/  SYNCS.PHASECHK.TRANS64.TRYWAIT P0, [R0+URZ+0x258], R8 ;  /* 0x00025808000075a7 */ /* 0x0022a400080011ff */
[----:B--2---:R-:W-:Y:S05]  /*9bf0*/  @!P0 NANOSLEEP.SYNCS 0x989680 ;  /* 0x009896800000895d */ /* 0x004fea0003900000 */
[----:B------:R-:W2:Y:S02]  /*9c00*/  @!P0 SYNCS.PHASECHK.TRANS64 P0, [R0+URZ+0x258], R8 ;  /* 0x00025808000085a7 */ /* 0x000ea400080010ff */
[----:B--2---:R-:W-:Y:S05]  /*9c10*/  @!P0 BRA `(.L_x_230) ;  /* 0xfffffffc00f08947 */ /* 0x004fea000383ffff */
[----:B------:R-:W-:Y:S05]  /*9c20*/  BRA `(.L_x_114) ;  /* 0xffffffc800107947 */ /* 0x000fea000383ffff */
.L_x_118:
[----:B-1----:R-:W-:Y:S07]  /*9c30*/  MOV R0, UR28 ;  /* 0x0000001c00007c02 */ /* 0x002fee0008000f00 */
.L_x_231:
[----:B-1----:R1:W2:Y:S02]  /*9c40*/  SYNCS.PHASECHK.TRANS64.TRYWAIT P2, [R0+URZ+0x248], R3 ;  /* 0x00024803000075a7 */ /* 0x0022a400080411ff */
[----:B--2---:R-:W-:Y:S05]  /*9c50*/  @!P2 NANOSLEEP.SYNCS 0x989680 ;  /* 0x009896800000a95d */ /* 0x004fea0003900000 */
[----:B------:R-:W2:Y:S02]  /*9c60*/  @!P2 SYNCS.PHASECHK.TRANS64 P2, [R0+URZ+0x248], R3 ;  /* 0x000248030000a5a7 */ /* 0x000ea400080410ff */
[----:B--2---:R-:W-:Y:S05]  /*9c70*/  @!P2 BRA `(.L_x_231) ;  /* 0xfffffffc00f0a947 */ /* 0x004fea000383ffff */
[----:B------:R-:W-:Y:S05]  /*9c80*/  BRA `(.L_x_232) ;  /* 0xffffffc8006c7947 */ /* 0x000fea000383ffff */
.L_x_121:
[----:B------:R-:W-:Y:S07]  /*9c90*/  MOV R0, UR44 ;  /* 0x0000002c00007c02 */ /* 0x000fee0008000f00 */
.L_x_233:
[----:B-1----:R1:W2:Y:S02]  /*9ca0*/  SYNCS.PHASECHK.TRANS64.TRYWAIT P0, [R0+URZ+0x260], R2 ;  /* 0x00026002000075a7 */ /* 0x0022a400080011ff */
[----:B--2---:R-:W-:Y:S05]  /*9cb0*/  @!P0 NANOSLEEP.SYNCS 0x989680 ;  /* 0x009896800000895d */ /* 0x004fea0003900000 */
[----:B------:R-:W2:Y:S02]  /*9cc0*/  @!P0 SYNCS.PHASECHK.TRANS64 P0, [R0+URZ+0x260], R2 ;  /* 0x00026002000085a7 */ /* 0x000ea400080010ff */
[----:B--2---:R-:W-:Y:S05]  /*9cd0*/  @!P0 BRA `(.L_x_233) ;  /* 0xfffffffc00f08947 */ /* 0x004fea000383ffff */
[----:B------:R-:W-:Y:S05]  /*9ce0*/  BRA `(.L_x_234) ;  /* 0xffffffd000147947 */ /* 0x000fea000383ffff */
.L_x_132:
[----:B-1----:R-:W-:Y:S04]  /*9cf0*/  MOV R3, UR44 ;  /* 0x0000002c00037c02 */ /* 0x002fe80008000f00 */
[----:B------:R1:W2:Y:S03]  /*9d00*/  SYNCS.PHASECHK.TRANS64.TRYWAIT P1, [R3+URZ+0x240], R4 ;  /* 0x00024004030075a7 */ /* 0x0002a600080211ff */
[----:B--2---:R-:W-:Y:S05]  /*9d10*/  @!P1 NANOSLEEP.SYNCS 0x989680 ;  /* 0x009896800000995d */ /* 0x004fea0003900000 */
[----:B------:R-:W2:Y:S02]  /*9d20*/  @!P1 SYNCS.PHASECHK.TRANS64 P1, [R3+URZ+0x240], R4 ;  /* 0x00024004030095a7 */ /* 0x000ea400080210ff */
[----:B--2---:R-:W-:Y:S05]  /*9d30*/  @!P1 BRA `(.L_x_132) ;  /* 0xfffffffc00ec9947 */ /* 0x004fea000383ffff */
[----:B------:R-:W-:Y:S05]  /*9d40*/  BRA `(.L_x_131) ;  /* 0xffffffdc00547947 */ /* 0x000fea000383ffff */
.L_x_134:
[----:B-1----:R1:W2:Y:S02]  /*9d50*/  SYNCS.PHASECHK.TRANS64.TRYWAIT P1, [R88+URZ+0x270], R0 ;  /* 0x00027000580075a7 */ /* 0x0022a400080211ff */
[----:B--2---:R-:W-:Y:S05]  /*9d60*/  @!P1 NANOSLEEP.SYNCS 0x989680 ;  /* 0x009896800000995d */ /* 0x004fea0003900000 */
[----:B------:R-:W2:Y:S02]  /*9d70*/  @!P1 SYNCS.PHASECHK.TRANS64 P1, [R88+URZ+0x270], R0 ;  /* 0x00027000580095a7 */ /* 0x000ea400080210ff */
[----:B--2---:R-:W-:Y:S05]  /*9d80*/  @!P1 BRA `(.L_x_134) ;  /* 0xfffffffc00f09947 */ /* 0x004fea000383ffff */
[----:B------:R-:W-:Y:S05]  /*9d90*/  BRA `(.L_x_133) ;  /* 0xffffffdc00947947 */ /* 0x000fea000383ffff */
        .weak           $__internal_0_$__cuda_sm10x_tcgen05_guardrail_trap_col_being_dealloced_not_returned_by_alloc
        .type           $__internal_0_$__cuda_sm10x_tcgen05_guardrail_trap_col_being_dealloced_not_returned_by_alloc,@function
        .size           $__internal_0_$__cuda_sm10x_tcgen05_guardrail_trap_col_being_dealloced_not_returned_by_alloc,($__internal_1_$__cuda_sm10x_tcgen05_guardrail_trap_phase_invalid_during_alloc - $__internal_0_$__cuda_sm10x_tcgen05_guardrail_trap_col_being_dealloced_not_returned_by_alloc)
$__internal_0_$__cuda_sm10x_tcgen05_guardrail_trap_col_being_dealloced_not_returned_by_alloc:
[----:B------:R-:W-:Y:S05]  /*9da0*/  BPT.TRAP 0x1 ;  /* 0x000000040000795c */ /* 0x000fea0000300000 */
[----:B------:R-:W-:-:S04]  /*9db0*/  HFMA2 R3, -RZ, RZ, 0, 0 ;  /* 0x00000000ff037431 */ /* 0x000fc800000001ff */
[----:B------:R-:W-:Y:S05]  /*9dc0*/  RET.REL.NODEC R2 `(_ZN7cutlass13device_kernelINS_4conv6kernel13ConvUniversalINS1_16ConvProblemShapeILNS1_8OperatorE1ELi3EEENS1_10collective14CollectiveConvINS1_47MainloopSm100TmaUmmaWarpSpecializedImplicitGemmILS5_1ELi36ELi3ELi1ELi2EN4cute5tupleIJNSA_1CILi2EEENSC_ILi1EEESE_EEEEENSB_IJNSC_ILi128EEENSC_ILi64EEENSB_IJSI_EEEEEENS_12float_e4m3_tESL_NSA_8TiledMMAINSA_8MMA_AtomIJNSA_10MMA_TraitsINSA_25SM100_MMA_F8F6F4_2x1SM_SSEJSL_SL_fSH_SI_NSA_17integral_constantINSA_4UMMA5MajorELSS_0EEENSQ_ISS_LSS_1EEENSQ_INSR_7ScaleInELSV_0EEESW_EEEEEENSA_6LayoutINSB_IJSE_SE_SE_EEENSB_IJNSC_ILi0EEES11_S11_EEEEENSB_IJNSA_10UnderscoreES14_S14_EEEEENS7_6detail27Sm100ImplicitGemmTileTraitsINSA_25SM100_TMA_2SM_LOAD_IM2COLENSA_14ComposedLayoutINSA_7SwizzleILi2ELi4ELi3EEENSA_18smem_ptr_flag_bitsILi8EEENSZ_INSB_IJNSC_ILi8EEESI_EEENSB_IJSI_SE_EEEEEEEvEENS18_INSA_18SM100_TMA_2SM_LOADENS1A_INS1B_ILi1ELi4ELi3EEES1E_NSZ_INSB_IJNSC_ILi32EEES1F_EEENSB_IJSE_S1N_EEEEEEEvEEEENS_8epilogue10collective18CollectiveEpilogueINS1U_23Sm100TmaWarpSpecializedILi1ELi1ELi32ELb0ELb0EEEJNSB_IJSI_SI_SJ_EEENSB_IJNSZ_ISI_SE_EES20_EEESL_NSB_IJNSB_IJllllEEESE_S11_EEESL_S23_NS1U_6fusion15FusionCallbacksIS1Y_NS24_17LinearCombinationISL_fSL_fLNS_15FloatRoundStyleE2EEES1Z_S21_JEEENSA_5SM1004TMEM4LOAD26SM100_TMEM_LOAD_32dp32b32xENSA_20SM90_TMA_LOAD_IM2COLES1J_NSA_39AutoVectorizingCopyWithAssumedAlignmentILi128EEENSA_21SM90_TMA_STORE_IM2COLES1J_S2G_S2G_EEEvvEEEEvNT_6ParamsE) ;  /* 0xffffff60028c7950 */ /* 0x000fea0003c3ffff */
        .weak           $__internal_1_$__cuda_sm10x_tcgen05_guardrail_trap_phase_invalid_during_alloc
        .type           $__internal_1_$__cuda_sm10x_tcgen05_guardrail_trap_phase_invalid_during_alloc,@function
        .size           $__internal_1_$__cuda_sm10x_tcgen05_guardrail_trap_phase_invalid_during_alloc,($__internal_2_$__cuda_sm10x_tcgen05_guardrail_trap_unallocated_columns_being_dealloced - $__internal_1_$__cuda_sm10x_tcgen05_guardrail_trap_phase_invalid_during_alloc)
$__internal_1_$__cuda_sm10x_tcgen05_guardrail_trap_phase_invalid_during_alloc:
[----:B------:R-:W-:Y:S05]  /*9dd0*/  BPT.TRAP 0x1 ;  /* 0x000000040000795c */ /* 0x000fea0000300000 */
[----:B------:R-:W-:-:S04]  /*9de0*/  MOV R5, 0x0 ;  /* 0x0000000000057802 */ /* 0x000fc80000000f00 */
[----:B------:R-:W-:Y:S05]  /*9df0*/  RET.REL.NODEC R4 `(_ZN7cutlass13device_kernelINS_4conv6kernel13ConvUniversalINS1_16ConvProblemShapeILNS1_8OperatorE1ELi3EEENS1_10collective14CollectiveConvINS1_47MainloopSm100TmaUmmaWarpSpecializedImplicitGemmILS5_1ELi36ELi3ELi1ELi2EN4cute5tupleIJNSA_1CILi2EEENSC_ILi1EEESE_EEEEENSB_IJNSC_ILi128EEENSC_ILi64EEENSB_IJSI_EEEEEENS_12float_e4m3_tESL_NSA_8TiledMMAINSA_8MMA_AtomIJNSA_10MMA_TraitsINSA_25SM100_MMA_F8F6F4_2x1SM_SSEJSL_SL_fSH_SI_NSA_17integral_constantINSA_4UMMA5MajorELSS_0EEENSQ_ISS_LSS_1EEENSQ_INSR_7ScaleInELSV_0EEESW_EEEEEENSA_6LayoutINSB_IJSE_SE_SE_EEENSB_IJNSC_ILi0EEES11_S11_EEEEENSB_IJNSA_10UnderscoreES14_S14_EEEEENS7_6detail27Sm100ImplicitGemmTileTraitsINSA_25SM100_TMA_2SM_LOAD_IM2COLENSA_14ComposedLayoutINSA_7SwizzleILi2ELi4ELi3EEENSA_18smem_ptr_flag_bitsILi8EEENSZ_INSB_IJNSC_ILi8EEESI_EEENSB_IJSI_SE_EEEEEEEvEENS18_INSA_18SM100_TMA_2SM_LOADENS1A_INS1B_ILi1ELi4ELi3EEES1E_NSZ_INSB_IJNSC_ILi32EEES1F_EEENSB_IJSE_S1N_EEEEEEEvEEEENS_8epilogue10collective18CollectiveEpilogueINS1U_23Sm100TmaWarpSpecializedILi1ELi1ELi32ELb0ELb0EEEJNSB_IJSI_SI_SJ_EEENSB_IJNSZ_ISI_SE_EES20_EEESL_NSB_IJNSB_IJllllEEESE_S11_EEESL_S23_NS1U_6fusion15FusionCallbacksIS1Y_NS24_17LinearCombinationISL_fSL_fLNS_15FloatRoundStyleE2EEES1Z_S21_JEEENSA_5SM1004TMEM4LOAD26SM100_TMEM_LOAD_32dp32b32xENSA_20SM90_TMA_LOAD_IM2COLES1J_NSA_39AutoVectorizingCopyWithAssumedAlignmentILi128EEENSA_21SM90_TMA_STORE_IM2COLES1J_S2G_S2G_EEEvvEEEEvNT_6ParamsE) ;  /* 0xffffff6004807950 */ /* 0x000fea0003c3ffff */
        .weak           $__internal_2_$__cuda_sm10x_tcgen05_guardrail_trap_unallocated_columns_being_dealloced
        .type           $__internal_2_$__cuda_sm10x_tcgen05_guardrail_trap_unallocated_columns_being_dealloced,@function
        .size           $__internal_2_$__cuda_sm10x_tcgen05_guardrail_trap_unallocated_columns_being_dealloced,(.L_x_236 - $__internal_2_$__cuda_sm10x_tcgen05_guardrail_trap_unallocated_columns_being_dealloced)
$__internal_2_$__cuda_sm10x_tcgen05_guardrail_trap_unallocated_columns_being_dealloced:
[----:B------:R-:W-:Y:S05]  /*9e00*/  BPT.TRAP 0x1 ;  /* 0x000000040000795c */ /* 0x000fea0000300000 */
[----:B------:R-:W-:-:S04]  /*9e10*/  HFMA2 R3, -RZ, RZ, 0, 0 ;  /* 0x00000000ff037431 */ /* 0x000fc800000001ff */
[----:B------:R-:W-:Y:S05]  /*9e20*/  RET.REL.NODEC R2 `(_ZN7cutlass13device_kernelINS_4conv6kernel13ConvUniversalINS1_16ConvProblemShapeILNS1_8OperatorE1ELi3EEENS1_10collective14CollectiveConvINS1_47MainloopSm100TmaUmmaWarpSpecializedImplicitGemmILS5_1ELi36ELi3ELi1ELi2EN4cute5tupleIJNSA_1CILi2EEENSC_ILi1EEESE_EEEEENSB_IJNSC_ILi128EEENSC_ILi64EEENSB_IJSI_EEEEEENS_12float_e4m3_tESL_NSA_8TiledMMAINSA_8MMA_AtomIJNSA_10MMA_TraitsINSA_25SM100_MMA_F8F6F4_2x1SM_SSEJSL_SL_fSH_SI_NSA_17integral_constantINSA_4UMMA5MajorELSS_0EEENSQ_ISS_LSS_1EEENSQ_INSR_7ScaleInELSV_0EEESW_EEEEEENSA_6LayoutINSB_IJSE_SE_SE_EEENSB_IJNSC_ILi0EEES11_S11_EEEEENSB_IJNSA_10UnderscoreES14_S14_EEEEENS7_6detail27Sm100ImplicitGemmTileTraitsINSA_25SM100_TMA_2SM_LOAD_IM2COLENSA_14ComposedLayoutINSA_7SwizzleILi2ELi4ELi3EEENSA_18smem_ptr_flag_bitsILi8EEENSZ_INSB_IJNSC_ILi8EEESI_EEENSB_IJSI_SE_EEEEEEEvEENS18_INSA_18SM100_TMA_2SM_LOADENS1A_INS1B_ILi1ELi4ELi3EEES1E_NSZ_INSB_IJNSC_ILi32EEES1F_EEENSB_IJSE_S1N_EEEEEEEvEEEENS_8epilogue10collective18CollectiveEpilogueINS1U_23Sm100TmaWarpSpecializedILi1ELi1ELi32ELb0ELb0EEEJNSB_IJSI_SI_SJ_EEENSB_IJNSZ_ISI_SE_EES20_EEESL_NSB_IJNSB_IJllllEEESE_S11_EEESL_S23_NS1U_6fusion15FusionCallbacksIS1Y_NS24_17LinearCombinationISL_fSL_fLNS_15FloatRoundStyleE2EEES1Z_S21_JEEENSA_5SM1004TMEM4LOAD26SM100_TMEM_LOAD_32dp32b32xENSA_20SM90_TMA_LOAD_IM2COLES1J_NSA_39AutoVectorizingCopyWithAssumedAlignmentILi128EEENSA_21SM90_TMA_STORE_IM2COLES1J_S2G_S2G_EEEvvEEEEvNT_6ParamsE) ;  /* 0xffffff6002747950 */ /* 0x000fea0003c3ffff */
.L_x_235:
[----:B------:R-:W-:-:S00]  /*9e30*/  BRA `(.L_x_235) ;  /* 0xfffffffc00fc7947 */ /* 0x000fc0000383ffff */
[----:B------:R-:W-:-:S00]  /*9e40*/  NOP ;  /* 0x0000000000007918 */ /* 0x000fc00000000000 */
        /* <DEDUP_REMOVED lines=11> */
.L_x_236:


//--------------------- .nv.global.init           --------------------------
	.section	.nv.global.init,"aw",@progbits
.nv.global.init:
	.type		$str$29,@object
	.size		$str$29,($str$30 - $str$29)
$str$29:
        /*0000*/ 	.byte	0x28, 0x61, 0x64, 0x64, 0x72, 0x65, 0x73, 0x73, 0x20, 0x26, 0x20, 0x6d, 0x61, 0x73, 0x6b, 0x29
        /*0010*/ 	.byte	0x20, 0x3d, 0x3d, 0x20, 0x30, 0x00
	.type		$str$30,@object
	.size		$str$30,($str$28 - $str$30)
$str$30:
        /*0016*/ 	.byte	0x2f, 0x74, 0x6d, 0x70, 0x2f, 0x63, 0x75, 0x74, 0x6c, 0x61, 0x73, 0x73, 0x5f, 0x73, 0x77, 0x65
        /*0026*/ 	.byte	0x65, 0x70, 0x5f, 0x73, 0x72, 0x63, 0x2f, 0x69, 0x6e, 0x63, 0x6c, 0x75, 0x64, 0x65, 0x2f, 0x63
        /*0036*/ 	.byte	0x75, 0x74, 0x65, 0x2f, 0x70, 0x6f, 0x69, 0x6e, 0x74, 0x65, 0x72, 0x5f, 0x66, 0x6c, 0x61, 0x67
        /*0046*/ 	.byte	0x67, 0x65, 0x64, 0x2e, 0x68, 0x70, 0x70, 0x00
	.type		$str$28,@object
	.size		$str$28,($str$27 - $str$28)
$str$28:
        /*004e*/ 	.byte	0x2f, 0x74, 0x6d, 0x70, 0x2f, 0x63, 0x75, 0x74, 0x6c, 0x61, 0x73, 0x73, 0x5f, 0x73, 0x77, 0x65
        /*005e*/ 	.byte	0x65, 0x70, 0x5f, 0x73, 0x72, 0x63, 0x2f, 0x69, 0x6e, 0x63, 0x6c, 0x75, 0x64, 0x65, 0x2f, 0x63
        /*006e*/ 	.byte	0x75, 0x74, 0x65, 0x2f, 0x61, 0x74, 0x6f, 0x6d, 0x2f, 0x63, 0x6f, 0x70, 0x79, 0x5f, 0x74, 0x72
        /*007e*/ 	.byte	0x61, 0x69, 0x74, 0x73, 0x5f, 0x73, 0x6d, 0x31, 0x30, 0x30, 0x2e, 0x68, 0x70, 0x70, 0x00
	.type		$str$27,@object
	.size		$str$27,(__unnamed_1 - $str$27)
$str$27:
        /*008d*/ 	.byte	0x28, 0x28, 0x75, 0x69, 0x6e, 0x74, 0x33, 0x32, 0x5f, 0x74, 0x28, 0x74, 0x68, 0x72, 0x65, 0x61
        /*009d*/ 	.byte	0x64, 0x49, 0x64, 0x78, 0x2e, 0x78, 0x29, 0x20, 0x2f, 0x20, 0x33, 0x32, 0x29, 0x20, 0x25, 0x20
        /*00ad*/ 	.byte	0x34, 0x29, 0x20, 0x3d, 0x3d, 0x20, 0x28, 0x28, 0x28, 0x74, 0x6d, 0x65, 0x6d, 0x5f, 0x61, 0x64
        /*00bd*/ 	.byte	0x64, 0x72, 0x20, 0x3e, 0x3e, 0x20, 0x31, 0x36, 0x29, 0x20, 0x2f, 0x20, 0x33, 0x32, 0x29, 0x20
        /*00cd*/ 	.byte	0x25, 0x20, 0x34, 0x29, 0x00
	.type		__unnamed_1,@object
	.size		__unnamed_1,(__unnamed_2 - __unnamed_1)
__unnamed_1:
        /*00d2*/ 	.byte	0x61, 0x75, 0x74, 0x6f, 0x20, 0x63, 0x75, 0x74, 0x65, 0x3a, 0x3a, 0x61, 0x73, 0x5f, 0x70, 0x6f
        /* <DEDUP_REMOVED lines=24> */
        /*0262*/ 	.byte	0x3c, 0x34, 0x30, 0x39, 0x36, 0x3e, 0x3e, 0x3e, 0x3e, 0x5d, 0x00
	.type		__unnamed_2,@object
	.size		__unnamed_2,(.L_2 - __unnamed_2)
__unnamed_2:
        /* <DEDUP_REMOVED lines=40> */
        /*04ed*/ 	.byte	0x74, 0x65, 0x3a, 0x3a, 0x43, 0x3c, 0x30, 0x3e, 0x3e, 0x3e, 0x3e, 0x5d, 0x00
.L_2:


//--------------------- .nv.shared._ZN7cutlass13device_kernelINS_4conv6kernel13ConvUniversalINS1_16ConvProblemShapeILNS1_8OperatorE1ELi3EEENS1_10collective14CollectiveConvINS1_47MainloopSm100TmaUmmaWarpSpecializedImplicitGemmILS5_1ELi36ELi3ELi1ELi2EN4cute5tupleIJNSA_1CILi2EEENSC_ILi1EEESE_EEEEENSB_IJNSC_ILi128EEENSC_ILi64EEENSB_IJSI_EEEEEENS_12float_e4m3_tESL_NSA_8TiledMMAINSA_8MMA_AtomIJNSA_10MMA_TraitsINSA_25SM100_MMA_F8F6F4_2x1SM_SSEJSL_SL_fSH_SI_NSA_17integral_constantINSA_4UMMA5MajorELSS_0EEENSQ_ISS_LSS_1EEENSQ_INSR_7ScaleInELSV_0EEESW_EEEEEENSA_6LayoutINSB_IJSE_SE_SE_EEENSB_IJNSC_ILi0EEES11_S11_EEEEENSB_IJNSA_10UnderscoreES14_S14_EEEEENS7_6detail27Sm100ImplicitGemmTileTraitsINSA_25SM100_TMA_2SM_LOAD_IM2COLENSA_14ComposedLayoutINSA_7SwizzleILi2ELi4ELi3EEENSA_18smem_ptr_flag_bitsILi8EEENSZ_INSB_IJNSC_ILi8EEESI_EEENSB_IJSI_SE_EEEEEEEvEENS18_INSA_18SM100_TMA_2SM_LOADENS1A_INS1B_ILi1ELi4ELi3EEES1E_NSZ_INSB_IJNSC_ILi32EEES1F_EEENSB_IJSE_S1N_EEEEEEEvEEEENS_8epilogue10collective18CollectiveEpilogueINS1U_23Sm100TmaWarpSpecializedILi1ELi1ELi32ELb0ELb0EEEJNSB_IJSI_SI_SJ_EEENSB_IJNSZ_ISI_SE_EES20_EEESL_NSB_IJNSB_IJllllEEESE_S11_EEESL_S23_NS1U_6fusion15FusionCallbacksIS1Y_NS24_17LinearCombinationISL_fSL_fLNS_15FloatRoundStyleE2EEES1Z_S21_JEEENSA_5SM1004TMEM4LOAD26SM100_TMEM_LOAD_32dp32b32xENSA_20SM90_TMA_LOAD_IM2COLES1J_NSA_39AutoVectorizingCopyWithAssumedAlignmentILi128EEENSA_21SM90_TMA_STORE_IM2COLES1J_S2G_S2G_EEEvvEEEEvNT_6ParamsE --------------------------
	.section	.nv.shared._ZN7cutlass13device_kernelINS_4conv6kernel13ConvUniversalINS1_16ConvProblemShapeILNS1_8OperatorE1ELi3EEENS1_10collective14CollectiveConvINS1_47MainloopSm100TmaUmmaWarpSpecializedImplicitGemmILS5_1ELi36ELi3ELi1ELi2EN4cute5tupleIJNSA_1CILi2EEENSC_ILi1EEESE_EEEEENSB_IJNSC_ILi128EEENSC_ILi64EEENSB_IJSI_EEEEEENS_12float_e4m3_tESL_NSA_8TiledMMAINSA_8MMA_AtomIJNSA_10MMA_TraitsINSA_25SM100_MMA_F8F6F4_2x1SM_SSEJSL_SL_fSH_SI_NSA_17integral_constantINSA_4UMMA5MajorELSS_0EEENSQ_ISS_LSS_1EEENSQ_INSR_7ScaleInELSV_0EEESW_EEEEEENSA_6LayoutINSB_IJSE_SE_SE_EEENSB_IJNSC_ILi0EEES11_S11_EEEEENSB_IJNSA_10UnderscoreES14_S14_EEEEENS7_6detail27Sm100ImplicitGemmTileTraitsINSA_25SM100_TMA_2SM_LOAD_IM2COLENSA_14ComposedLayoutINSA_7SwizzleILi2ELi4ELi3EEENSA_18smem_ptr_flag_bitsILi8EEENSZ_INSB_IJNSC_ILi8EEESI_EEENSB_IJSI_SE_EEEEEEEvEENS18_INSA_18SM100_TMA_2SM_LOADENS1A_INS1B_ILi1ELi4ELi3EEES1E_NSZ_INSB_IJNSC_ILi32EEES1F_EEENSB_IJSE_S1N_EEEEEEEvEEEENS_8epilogue10collective18CollectiveEpilogueINS1U_23Sm100TmaWarpSpecializedILi1ELi1ELi32ELb0ELb0EEEJNSB_IJSI_SI_SJ_EEENSB_IJNSZ_ISI_SE_EES20_EEESL_NSB_IJNSB_IJllllEEESE_S11_EEESL_S23_NS1U_6fusion15FusionCallbacksIS1Y_NS24_17LinearCombinationISL_fSL_fLNS_15FloatRoundStyleE2EEES1Z_S21_JEEENSA_5SM1004TMEM4LOAD26SM100_TMEM_LOAD_32dp32b32xENSA_20SM90_TMA_LOAD_IM2COLES1J_NSA_39AutoVectorizingCopyWithAssumedAlignmentILi128EEENSA_21SM90_TMA_STORE_IM2COLES1J_S2G_S2G_EEEvvEEEEvNT_6ParamsE,"aw",@nobits
	.sectionflags	@""
	.align	16
	.zero		1024


//--------------------- .nv.shared.reserved.0     --------------------------
	.section	.nv.shared.reserved.0,"aw",@nobits
	.weak		__nv_reservedSMEM_offset_0_alias
	.size		__nv_reservedSMEM_offset_0_alias, 0, 64
	.other		__nv_reservedSMEM_offset_0_alias,@"STO_CUDA_RESERVED_SHARED STV_DEFAULT"
__nv_reservedSMEM_offset_0_alias:
	.zero		0
.nv.shared.reserved.0:
	.zero		64
	.weak		__nv_reservedSMEM_tcgen05_partition
	.type		__nv_reservedSMEM_tcgen05_partition,@object
	.size		__nv_reservedSMEM_tcgen05_partition,(.L_0 - __nv_reservedSMEM_tcgen05_partition)
__nv_reservedSMEM_tcgen05_partition:
	.zero		32
.L_0:


//--------------------- .nv.global                --------------------------
	.section	.nv.global,"aw",@nobits
.nv.global:
	.type		_ZN39_INTERNAL_3a0ae96f_4_k_cu_ec15ebe8_31834cute1_E,@object
	.size		_ZN39_INTERNAL_3a0ae96f_4_k_cu_ec15ebe8_31834cute1_E,(_ZN39_INTERNAL_3a0ae96f_4_k_cu_ec15ebe8_31834cuda3std3__45__cpo6cbeginE - _ZN39_INTERNAL_3a0ae96f_4_k_cu_ec15ebe8_31834cute1_E)
_ZN39_INTERNAL_3a0ae96f_4_k_cu_ec15ebe8_31834cute1_E:
	.zero		1
	.type		_ZN39_INTERNAL_3a0ae96f_4_k_cu_ec15ebe8_31834cuda3std3__45__cpo6cbeginE,@object
	.size		_ZN39_INTERNAL_3a0ae96f_4_k_cu_ec15ebe8_31834cuda3std3__45__cpo6cbeginE,(_ZN39_INTERNAL_3a0ae96f_4_k_cu_ec15ebe8_31834cuda3std3__48in_placeE - _ZN39_INTERNAL_3a0ae96f_4_k_cu_ec15ebe8_31834cuda3std3__45__cpo6cbeginE)
_ZN39_INTERNAL_3a0ae96f_4_k_cu_ec15ebe8_31834cuda3std3__45__cpo6cbeginE:
	.zero		1
	.type		_ZN39_INTERNAL_3a0ae96f_4_k_cu_ec15ebe8_31834cuda3std3__48in_placeE,@object
	.size		_ZN39_INTERNAL_3a0ae96f_4_k_cu_ec15ebe8_31834cuda3std3__48in_placeE,(_ZN39_INTERNAL_3a0ae96f_4_k_cu_ec15ebe8_31834cuda3std6ranges3__45__cpo9iter_moveE - _ZN39_INTERNAL_3a0ae96f_4_k_cu_ec15ebe8_31834cuda3std3__48in_placeE)
_ZN39_INTERNAL_3a0ae96f_4_k_cu_ec15ebe8_31834cuda3std3__48in_placeE:
	.zero		1
	.type		_ZN39_INTERNAL_3a0ae96f_4_k_cu_ec15ebe8_31834cuda3std6ranges3__45__cpo9iter_moveE,@object
	.size		_ZN39_INTERNAL_3a0ae96f_4_k_cu_ec15ebe8_31834cuda3std6ranges3__45__cpo9iter_moveE,(_ZN39_INTERNAL_3a0ae96f_4_k_cu_ec15ebe8_31834cuda3std3__45__cpo5beginE - _ZN39_INTERNAL_3a0ae96f_4_k_cu_ec15ebe8_31834cuda3std6ranges3__45__cpo9iter_moveE)
_ZN39_INTERNAL_3a0ae96f_4_k_cu_ec15ebe8_31834cuda3std6ranges3__45__cpo9iter_moveE:
	.zero		1
	.type		_ZN39_INTERNAL_3a0ae96f_4_k_cu_ec15ebe8_31834cuda3std3__45__cpo5beginE,@object
	.size		_ZN39_INTERNAL_3a0ae96f_4_k_cu_ec15ebe8_31834cuda3std3__45__cpo5beginE,(_ZN39_INTERNAL_3a0ae96f_4_k_cu_ec15ebe8_31834cuda3std3__441_GLOBAL__N__3a0ae96f_4_k_cu_ec15ebe8_31836ignoreE - _ZN39_INTERNAL_3a0ae96f_4_k_cu_ec15ebe8_31834cuda3std3__45__cpo5beginE)
_ZN39_INTERNAL_3a0ae96f_4_k_cu_ec15ebe8_31834cuda3std3__45__cpo5beginE:
	.zero		1
	.type		_ZN39_INTERNAL_3a0ae96f_4_k_cu_ec15ebe8_31834cuda3std3__441_GLOBAL__N__3a0ae96f_4_k_cu_ec15ebe8_31836ignoreE,@object
	.size		_ZN39_INTERNAL_3a0ae96f_4_k_cu_ec15ebe8_31834cuda3std3__441_GLOBAL__N__3a0ae96f_4_k_cu_ec15ebe8_31836ignoreE,(_ZN39_INTERNAL_3a0ae96f_4_k_cu_ec15ebe8_31834cute7productE - _ZN39_INTERNAL_3a0ae96f_4_k_cu_ec15ebe8_31834cuda3std3__441_GLOBAL__N__3a0ae96f_4_k_cu_ec15ebe8_31836ignoreE)
_ZN39_INTERNAL_3a0ae96f_4_k_cu_ec15ebe8_31834cuda3std3__441_GLOBAL__N__3a0ae96f_4_k_cu_ec15ebe8_31836ignoreE:
	.zero		1
	.type		_ZN39_INTERNAL_3a0ae96f_4_k_cu_ec15ebe8_31834cute7productE,@object
	.size		_ZN39_INTERNAL_3a0ae96f_4_k_cu_ec15ebe8_31834cute7productE,(_ZN39_INTERNAL_3a0ae96f_4_k_cu_ec15ebe8_31834cuda3std3__45__cpo3endE - _ZN39_INTERNAL_3a0ae96f_4_k_cu_ec15ebe8_31834cute7productE)
_ZN39_INTERNAL_3a0ae96f_4_k_cu_ec15ebe8_31834cute7productE:
	.zero		1
	.type		_ZN39_INTERNAL_3a0ae96f_4_k_cu_ec15ebe8_31834cuda3std3__45__cpo3endE,@object
	.size		_ZN39_INTERNAL_3a0ae96f_4_k_cu_ec15ebe8_31834cuda3std3__45__cpo3endE,(_ZN39_INTERNAL_3a0ae96f_4_k_cu_ec15ebe8_31834cuda3std3__419piecewise_constructE - _ZN39_INTERNAL_3a0ae96f_4_k_cu_ec15ebe8_31834cuda3std3__45__cpo3endE)
_ZN39_INTERNAL_3a0ae96f_4_k_cu_ec15ebe8_31834cuda3std3__45__cpo3endE:
	.zero		1
	.type		_ZN39_INTERNAL_3a0ae96f_4_k_cu_ec15ebe8_31834cuda3std3__419piecewise_constructE,@object
	.size		_ZN39_INTERNAL_3a0ae96f_4_k_cu_ec15ebe8_31834cuda3std3__419piecewise_constructE,(_ZN39_INTERNAL_3a0ae96f_4_k_cu_ec15ebe8_31834cuda3std3__45__cpo4cendE - _ZN39_INTERNAL_3a0ae96f_4_k_cu_ec15ebe8_31834cuda3std3__419piecewise_constructE)
_ZN39_INTERNAL_3a0ae96f_4_k_cu_ec15ebe8_31834cuda3std3__419piecewise_constructE:
	.zero		1
	.type		_ZN39_INTERNAL_3a0ae96f_4_k_cu_ec15ebe8_31834cuda3std3__45__cpo4cendE,@object
	.size		_ZN39_INTERNAL_3a0ae96f_4_k_cu_ec15ebe8_31834cuda3std3__45__cpo4cendE,(_ZN39_INTERNAL_3a0ae96f_4_k_cu_ec15ebe8_31834cuda3std6ranges3__45__cpo4swapE - _ZN39_INTERNAL_3a0ae96f_4_k_cu_ec15ebe8_31834cuda3std3__45__cpo4cendE)
_ZN39_INTERNAL_3a0ae96f_4_k_cu_ec15ebe8_31834cuda3std3__45__cpo4cendE:
	.zero		1
	.type		_ZN39_INTERNAL_3a0ae96f_4_k_cu_ec15ebe8_31834cuda3std6ranges3__45__cpo4swapE,@object
	.size		_ZN39_INTERNAL_3a0ae96f_4_k_cu_ec15ebe8_31834cuda3std6ranges3__45__cpo4swapE,(.L_10 - _ZN39_INTERNAL_3a0ae96f_4_k_cu_ec15ebe8_31834cuda3std6ranges3__45__cpo4swapE)
_ZN39_INTERNAL_3a0ae96f_4_k_cu_ec15ebe8_31834cuda3std6ranges3__45__cpo4swapE:
	.zero		1
.L_10:


//--------------------- .nv.constant0._ZN7cutlass13device_kernelINS_4conv6kernel13ConvUniversalINS1_16ConvProblemShapeILNS1_8OperatorE1ELi3EEENS1_10collective14CollectiveConvINS1_47MainloopSm100TmaUmmaWarpSpecializedImplicitGemmILS5_1ELi36ELi3ELi1ELi2EN4cute5tupleIJNSA_1CILi2EEENSC_ILi1EEESE_EEEEENSB_IJNSC_ILi128EEENSC_ILi64EEENSB_IJSI_EEEEEENS_12float_e4m3_tESL_NSA_8TiledMMAINSA_8MMA_AtomIJNSA_10MMA_TraitsINSA_25SM100_MMA_F8F6F4_2x1SM_SSEJSL_SL_fSH_SI_NSA_17integral_constantINSA_4UMMA5MajorELSS_0EEENSQ_ISS_LSS_1EEENSQ_INSR_7ScaleInELSV_0EEESW_EEEEEENSA_6LayoutINSB_IJSE_SE_SE_EEENSB_IJNSC_ILi0EEES11_S11_EEEEENSB_IJNSA_10UnderscoreES14_S14_EEEEENS7_6detail27Sm100ImplicitGemmTileTraitsINSA_25SM100_TMA_2SM_LOAD_IM2COLENSA_14ComposedLayoutINSA_7SwizzleILi2ELi4ELi3EEENSA_18smem_ptr_flag_bitsILi8EEENSZ_INSB_IJNSC_ILi8EEESI_EEENSB_IJSI_SE_EEEEEEEvEENS18_INSA_18SM100_TMA_2SM_LOADENS1A_INS1B_ILi1ELi4ELi3EEES1E_NSZ_INSB_IJNSC_ILi32EEES1F_EEENSB_IJSE_S1N_EEEEEEEvEEEENS_8epilogue10collective18CollectiveEpilogueINS1U_23Sm100TmaWarpSpecializedILi1ELi1ELi32ELb0ELb0EEEJNSB_IJSI_SI_SJ_EEENSB_IJNSZ_ISI_SE_EES20_EEESL_NSB_IJNSB_IJllllEEESE_S11_EEESL_S23_NS1U_6fusion15FusionCallbacksIS1Y_NS24_17LinearCombinationISL_fSL_fLNS_15FloatRoundStyleE2EEES1Z_S21_JEEENSA_5SM1004TMEM4LOAD26SM100_TMEM_LOAD_32dp32b32xENSA_20SM90_TMA_LOAD_IM2COLES1J_NSA_39AutoVectorizingCopyWithAssumedAlignmentILi128EEENSA_21SM90_TMA_STORE_IM2COLES1J_S2G_S2G_EEEvvEEEEvNT_6ParamsE --------------------------
	.section	.nv.constant0._ZN7cutlass13device_kernelINS_4conv6kernel13ConvUniversalINS1_16ConvProblemShapeILNS1_8OperatorE1ELi3EEENS1_10collective14CollectiveConvINS1_47MainloopSm100TmaUmmaWarpSpecializedImplicitGemmILS5_1ELi36ELi3ELi1ELi2EN4cute5tupleIJNSA_1CILi2EEENSC_ILi1EEESE_EEEEENSB_IJNSC_ILi128EEENSC_ILi64EEENSB_IJSI_EEEEEENS_12float_e4m3_tESL_NSA_8TiledMMAINSA_8MMA_AtomIJNSA_10MMA_TraitsINSA_25SM100_MMA_F8F6F4_2x1SM_SSEJSL_SL_fSH_SI_NSA_17integral_constantINSA_4UMMA5MajorELSS_0EEENSQ_ISS_LSS_1EEENSQ_INSR_7ScaleInELSV_0EEESW_EEEEEENSA_6LayoutINSB_IJSE_SE_SE_EEENSB_IJNSC_ILi0EEES11_S11_EEEEENSB_IJNSA_10UnderscoreES14_S14_EEEEENS7_6detail27Sm100ImplicitGemmTileTraitsINSA_25SM100_TMA_2SM_LOAD_IM2COLENSA_14ComposedLayoutINSA_7SwizzleILi2ELi4ELi3EEENSA_18smem_ptr_flag_bitsILi8EEENSZ_INSB_IJNSC_ILi8EEESI_EEENSB_IJSI_SE_EEEEEEEvEENS18_INSA_18SM100_TMA_2SM_LOADENS1A_INS1B_ILi1ELi4ELi3EEES1E_NSZ_INSB_IJNSC_ILi32EEES1F_EEENSB_IJSE_S1N_EEEEEEEvEEEENS_8epilogue10collective18CollectiveEpilogueINS1U_23Sm100TmaWarpSpecializedILi1ELi1ELi32ELb0ELb0EEEJNSB_IJSI_SI_SJ_EEENSB_IJNSZ_ISI_SE_EES20_EEESL_NSB_IJNSB_IJllllEEESE_S11_EEESL_S23_NS1U_6fusion15FusionCallbacksIS1Y_NS24_17LinearCombinationISL_fSL_fLNS_15FloatRoundStyleE2EEES1Z_S21_JEEENSA_5SM1004TMEM4LOAD26SM100_TMEM_LOAD_32dp32b32xENSA_20SM90_TMA_LOAD_IM2COLES1J_NSA_39AutoVectorizingCopyWithAssumedAlignmentILi128EEENSA_21SM90_TMA_STORE_IM2COLES1J_S2G_S2G_EEEvvEEEEvNT_6ParamsE,"a",@progbits
	.sectionflags	@""
	.align	4
.nv.constant0._ZN7cutlass13device_kernelINS_4conv6kernel13ConvUniversalINS1_16ConvProblemShapeILNS1_8OperatorE1ELi3EEENS1_10collective14CollectiveConvINS1_47MainloopSm100TmaUmmaWarpSpecializedImplicitGemmILS5_1ELi36ELi3ELi1ELi2EN4cute5tupleIJNSA_1CILi2EEENSC_ILi1EEESE_EEEEENSB_IJNSC_ILi128EEENSC_ILi64EEENSB_IJSI_EEEEEENS_12float_e4m3_tESL_NSA_8TiledMMAINSA_8MMA_AtomIJNSA_10MMA_TraitsINSA_25SM100_MMA_F8F6F4_2x1SM_SSEJSL_SL_fSH_SI_NSA_17integral_constantINSA_4UMMA5MajorELSS_0EEENSQ_ISS_LSS_1EEENSQ_INSR_7ScaleInELSV_0EEESW_EEEEEENSA_6LayoutINSB_IJSE_SE_SE_EEENSB_IJNSC_ILi0EEES11_S11_EEEEENSB_IJNSA_10UnderscoreES14_S14_EEEEENS7_6detail27Sm100ImplicitGemmTileTraitsINSA_25SM100_TMA_2SM_LOAD_IM2COLENSA_14ComposedLayoutINSA_7SwizzleILi2ELi4ELi3EEENSA_18smem_ptr_flag_bitsILi8EEENSZ_INSB_IJNSC_ILi8EEESI_EEENSB_IJSI_SE_EEEEEEEvEENS18_INSA_18SM100_TMA_2SM_LOADENS1A_INS1B_ILi1ELi4ELi3EEES1E_NSZ_INSB_IJNSC_ILi32EEES1F_EEENSB_IJSE_S1N_EEEEEEEvEEEENS_8epilogue10collective18CollectiveEpilogueINS1U_23Sm100TmaWarpSpecializedILi1ELi1ELi32ELb0ELb0EEEJNSB_IJSI_SI_SJ_EEENSB_IJNSZ_ISI_SE_EES20_EEESL_NSB_IJNSB_IJllllEEESE_S11_EEESL_S23_NS1U_6fusion15FusionCallbacksIS1Y_NS24_17LinearCombinationISL_fSL_fLNS_15FloatRoundStyleE2EEES1Z_S21_JEEENSA_5SM1004TMEM4LOAD26SM100_TMEM_LOAD_32dp32b32xENSA_20SM90_TMA_LOAD_IM2COLES1J_NSA_39AutoVectorizingCopyWithAssumedAlignmentILi128EEENSA_21SM90_TMA_STORE_IM2COLES1J_S2G_S2G_EEEvvEEEEvNT_6ParamsE:
	.zero		3200


//--------------------- SYMBOLS --------------------------

	.type		.nv.reservedSmem.offset0,@object
	.size		.nv.reservedSmem.offset0,0x4
	.type		.nv.reservedSmem.cap,@object
	.size		.nv.reservedSmem.cap,0x4
	.type		__assertfail,@function
